// auto-generated by cutlass_sweep.gemm — config: {"arch": "sm_100", "cluster_m": 8, "cluster_n": 1, "dtype": "fp16", "dtype_b": "fp16", "layout": "nt", "stages": 0, "tile_k": 32, "tile_m": 64, "tile_n": 128}
#include "cutlass/cutlass.h"
#include "cutlass/gemm/collective/collective_builder.hpp"
#include "cutlass/gemm/device/gemm_universal_adapter.h"
#include "cutlass/gemm/kernel/gemm_universal.hpp"
#include "cutlass/epilogue/collective/collective_builder.hpp"

using ElemA = cutlass::half_t;
using ElemB = cutlass::half_t;
using ElemCD = cutlass::half_t;
using Acc  = float;
using TileShape    = cute::Shape<cute::_64, cute::_128, cute::_32>;
using ClusterShape = cute::Shape<cute::_8, cute::_1, cute::_1>;

using CollectiveEpilogue = typename cutlass::epilogue::collective::CollectiveBuilder<
    cutlass::arch::Sm100, cutlass::arch::OpClassTensorOp,
    TileShape, ClusterShape,
    cutlass::epilogue::collective::EpilogueTileAuto,
    Acc, Acc,
    ElemCD, cutlass::layout::RowMajor, 128 / cutlass::sizeof_bits<ElemCD>::value,
    ElemCD, cutlass::layout::RowMajor, 128 / cutlass::sizeof_bits<ElemCD>::value,
    cutlass::epilogue::collective::EpilogueScheduleAuto
  >::CollectiveOp;

using CollectiveMainloop = typename cutlass::gemm::collective::CollectiveBuilder<
    cutlass::arch::Sm100, cutlass::arch::OpClassTensorOp,
    ElemA, cutlass::layout::RowMajor, 128 / cutlass::sizeof_bits<ElemA>::value,
    ElemB, cutlass::layout::ColumnMajor, 128 / cutlass::sizeof_bits<ElemB>::value,
    Acc,
    TileShape, ClusterShape,
    cutlass::gemm::collective::StageCountAutoCarveout<static_cast<int>(sizeof(typename CollectiveEpilogue::SharedStorage))>,
    cutlass::gemm::collective::KernelScheduleAuto
  >::CollectiveOp;

using GemmKernel = cutlass::gemm::kernel::GemmUniversal<
    cute::Shape<int,int,int,int>,
    CollectiveMainloop,
    CollectiveEpilogue
>;
using Gemm = cutlass::gemm::device::GemmUniversalAdapter<GemmKernel>;

// Force the device kernel symbol into the cubin without needing a host main.
auto* _anchor = &cutlass::device_kernel<GemmKernel>;


// ===== COMPILED SASS (sm_100a) =====

	.target	sm_100a

	.elftype	@"ET_EXEC"


//--------------------- .note.nv.tkinfo           --------------------------
	.section	.note.nv.tkinfo,"",@"SHT_NOTE"
	.sectionflags	@"SHF_NOTE_NV_TKINFO"
	.tkinfo
        /*0018*/ 	.word	0x00000002
        /*0030*/ 	.string	""
        /*0030*/ 	.string	"ptxas"
        /*0030*/ 	.string	"Cuda compilation tools, release 13.0, V13.0.88"
        /*0030*/ 	.string	"Build cuda_13.0.r13.0/compiler.36424714_0"
        /*0030*/ 	.string	"-arch sm_100a -m 64 "



//--------------------- .note.nv.cuinfo           --------------------------
	.section	.note.nv.cuinfo,"",@"SHT_NOTE"
	.sectionflags	@"SHF_NOTE_NV_CUINFO"
        /*0018*/ 	.short	0x0002
        /*001a*/ 	.short	0x0064
        /*001c*/ 	.short	0x0082
	.zero		2


//--------------------- .nv.info                  --------------------------
	.section	.nv.info,"",@"SHT_CUDA_INFO"
	.align	4


	//----- nvinfo : EIATTR_REGCOUNT
	.align		4
        /*0000*/ 	.byte	0x04, 0x2f
        /*0002*/ 	.short	(.L_19 - .L_18)
	.align		4
.L_18:
        /*0004*/ 	.word	index@(_ZN7cutlass13device_kernelINS_4gemm6kernel13GemmUniversalIN4cute5tupleIJiiiiEEENS1_10collective13CollectiveMmaINS1_35MainloopSm100TmaUmmaWarpSpecializedILi17ELi2ELi4ENS5_IJNS4_1CILi8EEENSA_ILi1EEESC_EEEEENS5_IJNSA_ILi64EEENSA_ILi128EEENSA_ILi32EEEEEENS_6half_tENS5_IJlSC_lEEESJ_SK_NS4_8TiledMMAINS4_8MMA_AtomIJNS4_20SM100_MMA_F16BF16_SSISJ_SJ_fLi64ELi128ELNS4_4UMMA5MajorE0ELSP_0ELNSO_7ScaleInE0ELSQ_0EEEEEENS4_6LayoutINS5_IJSC_SC_SC_EEENS5_IJNSA_ILi0EEESV_SV_EEEEENS5_IJNS4_10UnderscoreESY_SY_EEEEENS4_13SM90_TMA_LOADENS4_14ComposedLayoutINS4_7SwizzleILi2ELi4ELi3EEENS4_18smem_ptr_flag_bitsILi16EEENST_INS5_IJSB_SH_EEENS5_IJSH_SC_EEEEEEEvNS4_8identityENS4_23SM90_TMA_LOAD_MULTICASTES1A_vS1B_EENS_8epilogue10collective18CollectiveEpilogueINS1E_23Sm100TmaWarpSpecializedILi4ELi2ELi16ELb1ELb0EEEJSI_NS5_IJNST_ISF_SC_EENST_ISH_SC_EEEEESJ_SK_SJ_SK_NS1E_6fusion15FusionCallbacksIS1I_NS1M_17LinearCombinationISJ_fSJ_fLNS_15FloatRoundStyleE2EEESI_S1L_JEEENS4_5SM1004TMEM4LOAD26SM100_TMEM_LOAD_16dp256b4xES11_S1A_NS4_17SM75_U32x4_LDSM_NENS4_14SM90_TMA_STOREES1A_NS4_17SM90_U32x4_STSM_NENS4_39AutoVectorizingCopyWithAssumedAlignmentILi128EEEEEEvvEEEEvNT_6ParamsE)
        /*0008*/ 	.word	0x00000044


	//----- nvinfo : EIATTR_FRAME_SIZE
	.align		4
.L_19:
        /*000c*/ 	.byte	0x04, 0x11
        /*000e*/ 	.short	(.L_21 - .L_20)
	.align		4
.L_20:
        /*0010*/ 	.word	index@($__internal_2_$__cuda_sm10x_tcgen05_guardrail_trap_unallocated_columns_being_dealloced)
        /*0014*/ 	.word	0x00000000


	//----- nvinfo : EIATTR_FRAME_SIZE
	.align		4
.L_21:
        /*0018*/ 	.byte	0x04, 0x11
        /*001a*/ 	.short	(.L_23 - .L_22)
	.align		4
.L_22:
        /*001c*/ 	.word	index@($__internal_1_$__cuda_sm10x_tcgen05_guardrail_trap_phase_invalid_during_alloc)
        /*0020*/ 	.word	0x00000000


	//----- nvinfo : EIATTR_FRAME_SIZE
	.align		4
.L_23:
        /*0024*/ 	.byte	0x04, 0x11
        /*0026*/ 	.short	(.L_25 - .L_24)
	.align		4
.L_24:
        /*0028*/ 	.word	index@($__internal_0_$__cuda_sm10x_tcgen05_guardrail_trap_col_being_dealloced_not_returned_by_alloc)
        /*002c*/ 	.word	0x00000000


	//----- nvinfo : EIATTR_FRAME_SIZE
	.align		4
.L_25:
        /*0030*/ 	.byte	0x04, 0x11
        /*0032*/ 	.short	(.L_27 - .L_26)
	.align		4
.L_26:
        /*0034*/ 	.word	index@(_ZN7cutlass13device_kernelINS_4gemm6kernel13GemmUniversalIN4cute5tupleIJiiiiEEENS1_10collective13CollectiveMmaINS1_35MainloopSm100TmaUmmaWarpSpecializedILi17ELi2ELi4ENS5_IJNS4_1CILi8EEENSA_ILi1EEESC_EEEEENS5_IJNSA_ILi64EEENSA_ILi128EEENSA_ILi32EEEEEENS_6half_tENS5_IJlSC_lEEESJ_SK_NS4_8TiledMMAINS4_8MMA_AtomIJNS4_20SM100_MMA_F16BF16_SSISJ_SJ_fLi64ELi128ELNS4_4UMMA5MajorE0ELSP_0ELNSO_7ScaleInE0ELSQ_0EEEEEENS4_6LayoutINS5_IJSC_SC_SC_EEENS5_IJNSA_ILi0EEESV_SV_EEEEENS5_IJNS4_10UnderscoreESY_SY_EEEEENS4_13SM90_TMA_LOADENS4_14ComposedLayoutINS4_7SwizzleILi2ELi4ELi3EEENS4_18smem_ptr_flag_bitsILi16EEENST_INS5_IJSB_SH_EEENS5_IJSH_SC_EEEEEEEvNS4_8identityENS4_23SM90_TMA_LOAD_MULTICASTES1A_vS1B_EENS_8epilogue10collective18CollectiveEpilogueINS1E_23Sm100TmaWarpSpecializedILi4ELi2ELi16ELb1ELb0EEEJSI_NS5_IJNST_ISF_SC_EENST_ISH_SC_EEEEESJ_SK_SJ_SK_NS1E_6fusion15FusionCallbacksIS1I_NS1M_17LinearCombinationISJ_fSJ_fLNS_15FloatRoundStyleE2EEESI_S1L_JEEENS4_5SM1004TMEM4LOAD26SM100_TMEM_LOAD_16dp256b4xES11_S1A_NS4_17SM75_U32x4_LDSM_NENS4_14SM90_TMA_STOREES1A_NS4_17SM90_U32x4_STSM_NENS4_39AutoVectorizingCopyWithAssumedAlignmentILi128EEEEEEvvEEEEvNT_6ParamsE)
        /*0038*/ 	.word	0x00000000


	//----- nvinfo : EIATTR_MIN_STACK_SIZE
	.align		4
.L_27:
        /*003c*/ 	.byte	0x04, 0x12
        /*003e*/ 	.short	(.L_29 - .L_28)
	.align		4
.L_28:
        /*0040*/ 	.word	index@(_ZN7cutlass13device_kernelINS_4gemm6kernel13GemmUniversalIN4cute5tupleIJiiiiEEENS1_10collective13CollectiveMmaINS1_35MainloopSm100TmaUmmaWarpSpecializedILi17ELi2ELi4ENS5_IJNS4_1CILi8EEENSA_ILi1EEESC_EEEEENS5_IJNSA_ILi64EEENSA_ILi128EEENSA_ILi32EEEEEENS_6half_tENS5_IJlSC_lEEESJ_SK_NS4_8TiledMMAINS4_8MMA_AtomIJNS4_20SM100_MMA_F16BF16_SSISJ_SJ_fLi64ELi128ELNS4_4UMMA5MajorE0ELSP_0ELNSO_7ScaleInE0ELSQ_0EEEEEENS4_6LayoutINS5_IJSC_SC_SC_EEENS5_IJNSA_ILi0EEESV_SV_EEEEENS5_IJNS4_10UnderscoreESY_SY_EEEEENS4_13SM90_TMA_LOADENS4_14ComposedLayoutINS4_7SwizzleILi2ELi4ELi3EEENS4_18smem_ptr_flag_bitsILi16EEENST_INS5_IJSB_SH_EEENS5_IJSH_SC_EEEEEEEvNS4_8identityENS4_23SM90_TMA_LOAD_MULTICASTES1A_vS1B_EENS_8epilogue10collective18CollectiveEpilogueINS1E_23Sm100TmaWarpSpecializedILi4ELi2ELi16ELb1ELb0EEEJSI_NS5_IJNST_ISF_SC_EENST_ISH_SC_EEEEESJ_SK_SJ_SK_NS1E_6fusion15FusionCallbacksIS1I_NS1M_17LinearCombinationISJ_fSJ_fLNS_15FloatRoundStyleE2EEESI_S1L_JEEENS4_5SM1004TMEM4LOAD26SM100_TMEM_LOAD_16dp256b4xES11_S1A_NS4_17SM75_U32x4_LDSM_NENS4_14SM90_TMA_STOREES1A_NS4_17SM90_U32x4_STSM_NENS4_39AutoVectorizingCopyWithAssumedAlignmentILi128EEEEEEvvEEEEvNT_6ParamsE)
        /*0044*/ 	.word	0x00000000
.L_29:


//--------------------- .nv.compat                --------------------------
	.section	.nv.compat,"",@"SHT_CUDA_COMPAT_INFO"
	.align	4
        /*0000*/ 	.byte	0x02, 0x09, 0x01, 0x00, 0x02, 0x02, 0x02, 0x00, 0x02, 0x05, 0x05, 0x00, 0x03, 0x07, 0x01, 0x01
        /*0010*/ 	.byte	0x02, 0x03, 0x01, 0x00, 0x02, 0x06, 0x01, 0x00, 0x04, 0x0b, 0x08, 0x00, 0x09, 0x00, 0x00, 0x00
        /*0020*/ 	.byte	0x00, 0x00, 0x00, 0x00


//--------------------- .nv.info._ZN7cutlass13device_kernelINS_4gemm6kernel13GemmUniversalIN4cute5tupleIJiiiiEEENS1_10collective13CollectiveMmaINS1_35MainloopSm100TmaUmmaWarpSpecializedILi17ELi2ELi4ENS5_IJNS4_1CILi8EEENSA_ILi1EEESC_EEEEENS5_IJNSA_ILi64EEENSA_ILi128EEENSA_ILi32EEEEEENS_6half_tENS5_IJlSC_lEEESJ_SK_NS4_8TiledMMAINS4_8MMA_AtomIJNS4_20SM100_MMA_F16BF16_SSISJ_SJ_fLi64ELi128ELNS4_4UMMA5MajorE0ELSP_0ELNSO_7ScaleInE0ELSQ_0EEEEEENS4_6LayoutINS5_IJSC_SC_SC_EEENS5_IJNSA_ILi0EEESV_SV_EEEEENS5_IJNS4_10UnderscoreESY_SY_EEEEENS4_13SM90_TMA_LOADENS4_14ComposedLayoutINS4_7SwizzleILi2ELi4ELi3EEENS4_18smem_ptr_flag_bitsILi16EEENST_INS5_IJSB_SH_EEENS5_IJSH_SC_EEEEEEEvNS4_8identityENS4_23SM90_TMA_LOAD_MULTICASTES1A_vS1B_EENS_8epilogue10collective18CollectiveEpilogueINS1E_23Sm100TmaWarpSpecializedILi4ELi2ELi16ELb1ELb0EEEJSI_NS5_IJNST_ISF_SC_EENST_ISH_SC_EEEEESJ_SK_SJ_SK_NS1E_6fusion15FusionCallbacksIS1I_NS1M_17LinearCombinationISJ_fSJ_fLNS_15FloatRoundStyleE2EEESI_S1L_JEEENS4_5SM1004TMEM4LOAD26SM100_TMEM_LOAD_16dp256b4xES11_S1A_NS4_17SM75_U32x4_LDSM_NENS4_14SM90_TMA_STOREES1A_NS4_17SM90_U32x4_STSM_NENS4_39AutoVectorizingCopyWithAssumedAlignmentILi128EEEEEEvvEEEEvNT_6ParamsE --------------------------
	.section	.nv.info._ZN7cutlass13device_kernelINS_4gemm6kernel13GemmUniversalIN4cute5tupleIJiiiiEEENS1_10collective13CollectiveMmaINS1_35MainloopSm100TmaUmmaWarpSpecializedILi17ELi2ELi4ENS5_IJNS4_1CILi8EEENSA_ILi1EEESC_EEEEENS5_IJNSA_ILi64EEENSA_ILi128EEENSA_ILi32EEEEEENS_6half_tENS5_IJlSC_lEEESJ_SK_NS4_8TiledMMAINS4_8MMA_AtomIJNS4_20SM100_MMA_F16BF16_SSISJ_SJ_fLi64ELi128ELNS4_4UMMA5MajorE0ELSP_0ELNSO_7ScaleInE0ELSQ_0EEEEEENS4_6LayoutINS5_IJSC_SC_SC_EEENS5_IJNSA_ILi0EEESV_SV_EEEEENS5_IJNS4_10UnderscoreESY_SY_EEEEENS4_13SM90_TMA_LOADENS4_14ComposedLayoutINS4_7SwizzleILi2ELi4ELi3EEENS4_18smem_ptr_flag_bitsILi16EEENST_INS5_IJSB_SH_EEENS5_IJSH_SC_EEEEEEEvNS4_8identityENS4_23SM90_TMA_LOAD_MULTICASTES1A_vS1B_EENS_8epilogue10collective18CollectiveEpilogueINS1E_23Sm100TmaWarpSpecializedILi4ELi2ELi16ELb1ELb0EEEJSI_NS5_IJNST_ISF_SC_EENST_ISH_SC_EEEEESJ_SK_SJ_SK_NS1E_6fusion15FusionCallbacksIS1I_NS1M_17LinearCombinationISJ_fSJ_fLNS_15FloatRoundStyleE2EEESI_S1L_JEEENS4_5SM1004TMEM4LOAD26SM100_TMEM_LOAD_16dp256b4xES11_S1A_NS4_17SM75_U32x4_LDSM_NENS4_14SM90_TMA_STOREES1A_NS4_17SM90_U32x4_STSM_NENS4_39AutoVectorizingCopyWithAssumedAlignmentILi128EEEEEEvvEEEEvNT_6ParamsE,"",@"SHT_CUDA_INFO"
	.sectionflags	@""
	.align	4


	//----- nvinfo : EIATTR_CUDA_API_VERSION
	.align		4
        /*0000*/ 	.byte	0x04, 0x37
        /*0002*/ 	.short	(.L_31 - .L_30)
.L_30:
        /*0004*/ 	.word	0x00000082


	//----- nvinfo : EIATTR_KPARAM_INFO
	.align		4
.L_31:
        /*0008*/ 	.byte	0x04, 0x17
        /*000a*/ 	.short	(.L_33 - .L_32)
.L_32:
        /*000c*/ 	.word	0x00000000
        /*0010*/ 	.short	0x0000
        /*0012*/ 	.short	0x0000
        /*0014*/ 	.byte	0x00, 0xf0, 0x01, 0x20


	//----- nvinfo : EIATTR_AT_ENTRY_FRAGMENTS
	.align		4
.L_33:
        /*0018*/ 	.byte	0x04, 0x4f
        /*001a*/ 	.short	(.L_35 - .L_34)


	//   ....[0]....
.L_34:
        /*001c*/ 	.word	0x00000006


	//----- nvinfo : EIATTR_RESERVED_SMEM_USED
	.align		4
.L_35:
        /*0020*/ 	.byte	0x01, 0x41
	.zero		2


	//----- nvinfo : EIATTR_SPARSE_MMA_MASK
	.align		4
        /*0024*/ 	.byte	0x03, 0x50
        /*0026*/ 	.short	0x0000


	//----- nvinfo : EIATTR_TCGEN05_1CTA_USED
	.align		4
        /*0028*/ 	.byte	0x01, 0x51
	.zero		2


	//----- nvinfo : EIATTR_MAXREG_COUNT
	.align		4
        /*002c*/ 	.byte	0x03, 0x1b
        /*002e*/ 	.short	0x00ff


	//----- nvinfo : EIATTR_NUM_BARRIERS
	.align		4
        /*0030*/ 	.byte	0x02, 0x4c
        /*0032*/ 	.byte	0x07
	.zero		1


	//----- nvinfo : EIATTR_EXTERNS
	.align		4
        /*0034*/ 	.byte	0x04, 0x0f
        /*0036*/ 	.short	(.L_37 - .L_36)


	//   ....[0]....
	.align		4
.L_36:
        /*0038*/ 	.word	index@(__assertfail)


	//----- nvinfo : EIATTR_MERCURY_ISA_VERSION
	.align		4
.L_37:
        /*003c*/ 	.byte	0x03, 0x5f
        /*003e*/ 	.short	0x0101


	//----- nvinfo : EIATTR_INT_WARP_WIDE_INSTR_OFFSETS
	.align		4
        /*0040*/ 	.byte	0x04, 0x31
        /*0042*/ 	.short	(.L_39 - .L_38)


	//   ....[0]....
.L_38:
        /*0044*/ 	.word	0x00004670


	//   ....[1]....
        /*0048*/ 	.word	0x000046a0


	//   ....[2]....
        /*004c*/ 	.word	0x000046c0


	//   ....[3]....
        /*0050*/ 	.word	0x000052d0


	//   ....[4]....
        /*0054*/ 	.word	0x00005330


	//   ....[5]....
        /*0058*/ 	.word	0x00005410


	//   ....[6]....
        /*005c*/ 	.word	0x00005490


	//   ....[7]....
        /*0060*/ 	.word	0x00005580


	//   ....[8]....
        /*0064*/ 	.word	0x00005610


	//   ....[9]....
        /*0068*/ 	.word	0x00005700


	//   ....[10]....
        /*006c*/ 	.word	0x000057b0


	//----- nvinfo : EIATTR_COOP_GROUP_MASK_REGIDS
	.align		4
.L_39:
        /*0070*/ 	.byte	0x04, 0x29
        /*0072*/ 	.short	(.L_41 - .L_40)


	//   ....[0]....
.L_40:
        /*0074*/ 	.word	0xffffffff


	//   ....[1]....
        /*0078*/ 	.word	0xffffffff


	//   ....[2]....
        /*007c*/ 	.word	0xffffffff


	//   ....[3]....
        /*0080*/ 	.word	0xffffffff


	//   ....[4]....
        /*0084*/ 	.word	0xffffffff


	//   ....[5]....
        /*0088*/ 	.word	0xffffffff


	//   ....[6]....
        /*008c*/ 	.word	0xffffffff


	//   ....[7]....
        /*0090*/ 	.word	0xffffffff


	//   ....[8]....
        /*0094*/ 	.word	0xffffffff


	//   ....[9]....
        /*0098*/ 	.word	0xffffffff


	//   ....[10]....
        /*009c*/ 	.word	0xffffffff


	//   ....[11]....
        /*00a0*/ 	.word	0xffffffff


	//   ....[12]....
        /*00a4*/ 	.word	0xffffffff


	//   ....[13]....
        /*00a8*/ 	.word	0xffffffff


	//----- nvinfo : EIATTR_COOP_GROUP_INSTR_OFFSETS
	.align		4
.L_41:
        /*00ac*/ 	.byte	0x04, 0x28
        /*00ae*/ 	.short	(.L_43 - .L_42)


	//   ....[0]....
.L_42:
        /*00b0*/ 	.word	0x00000080


	//   ....[1]....
        /*00b4*/ 	.word	0x000004f0


	//   ....[2]....
        /*00b8*/ 	.word	0x00000850


	//   ....[3]....
        /*00bc*/ 	.word	0x000009f0


	//   ....[4]....
        /*00c0*/ 	.word	0x00000af0


	//   ....[5]....
        /*00c4*/ 	.word	0x00000c60


	//   ....[6]....
        /*00c8*/ 	.word	0x00000e00


	//   ....[7]....
        /*00cc*/ 	.word	0x00000fc0


	//   ....[8]....
        /*00d0*/ 	.word	0x00002300


	//   ....[9]....
        /*00d4*/ 	.word	0x00003940


	//   ....[10]....
        /*00d8*/ 	.word	0x00003b50


	//   ....[11]....
        /*00dc*/ 	.word	0x00003b80


	//   ....[12]....
        /*00e0*/ 	.word	0x00004550


	//   ....[13]....
        /*00e4*/ 	.word	0x00004780


	//----- nvinfo : EIATTR_VRC_CTA_INIT_COUNT
	.align		4
.L_43:
        /*00e8*/ 	.byte	0x02, 0x4a
        /*00ea*/ 	.byte	0x80
	.zero		1


	//----- nvinfo : EIATTR_SYSCALL_OFFSETS
	.align		4
        /*00ec*/ 	.byte	0x04, 0x46
        /*00ee*/ 	.short	(.L_45 - .L_44)


	//   ....[0]....
.L_44:
        /*00f0*/ 	.word	0x00006440


	//   ....[1]....
        /*00f4*/ 	.word	0x00006530


	//   ....[2]....
        /*00f8*/ 	.word	0x00006cc0


	//   ....[3]....
        /*00fc*/ 	.word	0x00007570


	//   ....[4]....
        /*0100*/ 	.word	0x00007e00


	//   ....[5]....
        /*0104*/ 	.word	0x00008680


	//----- nvinfo : EIATTR_MBARRIER_INSTR_OFFSETS
	.align		4
.L_45:
        /*0108*/ 	.byte	0x04, 0x39
        /*010a*/ 	.short	(.L_47 - .L_46)


	//   ....[0]....
.L_46:
        /*010c*/ 	.word	0x00000610
        /*0110*/ 	.word	0x000000ff
        /*0114*/ 	.word	0x00000000
        /*0118*/ 	.short	0x0100
        /*011a*/ 	.byte	0x04
	.zero		1


	//   ....[1]....
        /*011c*/ 	.word	0x00000620
        /*0120*/ 	.word	0x000000ff
        /*0124*/ 	.word	0x00000088
        /*0128*/ 	.short	0x0100
        /*012a*/ 	.byte	0x04
	.zero		1


	//   ....[2]....
        /*012c*/ 	.word	0x00000630
        /*0130*/ 	.word	0x000000ff
        /*0134*/ 	.word	0x00000008
        /*0138*/ 	.short	0x0100
        /*013a*/ 	.byte	0x04
	.zero		1


	//   ....[3]....
        /*013c*/ 	.word	0x00000640
        /*0140*/ 	.word	0x000000ff
        /*0144*/ 	.word	0x00000090
        /*0148*/ 	.short	0x0100
        /*014a*/ 	.byte	0x04
	.zero		1


	//   ....[4]....
        /*014c*/ 	.word	0x00000650
        /*0150*/ 	.word	0x000000ff
        /*0154*/ 	.word	0x00000010
        /*0158*/ 	.short	0x0100
        /*015a*/ 	.byte	0x04
	.zero		1


	//   ....[5]....
        /*015c*/ 	.word	0x00000660
        /*0160*/ 	.word	0x000000ff
        /*0164*/ 	.word	0x00000098
        /*0168*/ 	.short	0x0100
        /*016a*/ 	.byte	0x04
	.zero		1


	//   ....[6]....
        /*016c*/ 	.word	0x00000670
        /*0170*/ 	.word	0x000000ff
        /*0174*/ 	.word	0x00000018
        /*0178*/ 	.short	0x0100
        /*017a*/ 	.byte	0x04
	.zero		1


	//   ....[7]....
        /*017c*/ 	.word	0x00000680
        /*0180*/ 	.word	0x000000ff
        /*0184*/ 	.word	0x000000a0
        /*0188*/ 	.short	0x0100
        /*018a*/ 	.byte	0x04
	.zero		1


	//   ....[8]....
        /*018c*/ 	.word	0x00000690
        /*0190*/ 	.word	0x000000ff
        /*0194*/ 	.word	0x00000020
        /*0198*/ 	.short	0x0100
        /*019a*/ 	.byte	0x04
	.zero		1


	//   ....[9]....
        /*019c*/ 	.word	0x000006a0
        /*01a0*/ 	.word	0x000000ff
        /*01a4*/ 	.word	0x000000a8
        /*01a8*/ 	.short	0x0100
        /*01aa*/ 	.byte	0x04
	.zero		1


	//   ....[10]....
        /*01ac*/ 	.word	0x000006b0
        /*01b0*/ 	.word	0x000000ff
        /*01b4*/ 	.word	0x00000028
        /*01b8*/ 	.short	0x0100
        /*01ba*/ 	.byte	0x04
	.zero		1


	//   ....[11]....
        /*01bc*/ 	.word	0x000006c0
        /*01c0*/ 	.word	0x000000ff
        /*01c4*/ 	.word	0x000000b0
        /*01c8*/ 	.short	0x0100
        /*01ca*/ 	.byte	0x04
	.zero		1


	//   ....[12]....
        /*01cc*/ 	.word	0x000006d0
        /*01d0*/ 	.word	0x000000ff
        /*01d4*/ 	.word	0x00000030
        /*01d8*/ 	.short	0x0100
        /*01da*/ 	.byte	0x04
	.zero		1


	//   ....[13]....
        /*01dc*/ 	.word	0x000006e0
        /*01e0*/ 	.word	0x000000ff
        /*01e4*/ 	.word	0x000000b8
        /*01e8*/ 	.short	0x0100
        /*01ea*/ 	.byte	0x04
	.zero		1


	//   ....[14]....
        /*01ec*/ 	.word	0x000006f0
        /*01f0*/ 	.word	0x000000ff
        /*01f4*/ 	.word	0x00000038
        /*01f8*/ 	.short	0x0100
        /*01fa*/ 	.byte	0x04
	.zero		1


	//   ....[15]....
        /*01fc*/ 	.word	0x00000700
        /*0200*/ 	.word	0x000000ff
        /*0204*/ 	.word	0x000000c0
        /*0208*/ 	.short	0x0100
        /*020a*/ 	.byte	0x04
	.zero		1


	//   ....[16]....
        /*020c*/ 	.word	0x00000710
        /*0210*/ 	.word	0x000000ff
        /*0214*/ 	.word	0x00000040
        /*0218*/ 	.short	0x0100
        /*021a*/ 	.byte	0x04
	.zero		1


	//   ....[17]....
        /*021c*/ 	.word	0x00000720
        /*0220*/ 	.word	0x000000ff
        /*0224*/ 	.word	0x000000c8
        /*0228*/ 	.short	0x0100
        /*022a*/ 	.byte	0x04
	.zero		1


	//   ....[18]....
        /*022c*/ 	.word	0x00000730
        /*0230*/ 	.word	0x000000ff
        /*0234*/ 	.word	0x00000048
        /*0238*/ 	.short	0x0100
        /*023a*/ 	.byte	0x04
	.zero		1


	//   ....[19]....
        /*023c*/ 	.word	0x00000740
        /*0240*/ 	.word	0x000000ff
        /*0244*/ 	.word	0x000000d0
        /*0248*/ 	.short	0x0100
        /*024a*/ 	.byte	0x04
	.zero		1


	//   ....[20]....
        /*024c*/ 	.word	0x00000750
        /*0250*/ 	.word	0x000000ff
        /*0254*/ 	.word	0x00000050
        /*0258*/ 	.short	0x0100
        /*025a*/ 	.byte	0x04
	.zero		1


	//   ....[21]....
        /*025c*/ 	.word	0x00000760
        /*0260*/ 	.word	0x000000ff
        /*0264*/ 	.word	0x000000d8
        /*0268*/ 	.short	0x0100
        /*026a*/ 	.byte	0x04
	.zero		1


	//   ....[22]....
        /*026c*/ 	.word	0x00000770
        /*0270*/ 	.word	0x000000ff
        /*0274*/ 	.word	0x00000058
        /*0278*/ 	.short	0x0100
        /*027a*/ 	.byte	0x04
	.zero		1


	//   ....[23]....
        /*027c*/ 	.word	0x00000780
        /*0280*/ 	.word	0x000000ff
        /*0284*/ 	.word	0x000000e0
        /*0288*/ 	.short	0x0100
        /*028a*/ 	.byte	0x04
	.zero		1


	//   ....[24]....
        /*028c*/ 	.word	0x00000790
        /*0290*/ 	.word	0x000000ff
        /*0294*/ 	.word	0x00000060
        /*0298*/ 	.short	0x0100
        /*029a*/ 	.byte	0x04
	.zero		1


	//   ....[25]....
        /*029c*/ 	.word	0x000007a0
        /*02a0*/ 	.word	0x000000ff
        /*02a4*/ 	.word	0x000000e8
        /*02a8*/ 	.short	0x0100
        /*02aa*/ 	.byte	0x04
	.zero		1


	//   ....[26]....
        /*02ac*/ 	.word	0x000007b0
        /*02b0*/ 	.word	0x000000ff
        /*02b4*/ 	.word	0x00000068
        /*02b8*/ 	.short	0x0100
        /*02ba*/ 	.byte	0x04
	.zero		1


	//   ....[27]....
        /*02bc*/ 	.word	0x000007c0
        /*02c0*/ 	.word	0x000000ff
        /*02c4*/ 	.word	0x000000f0
        /*02c8*/ 	.short	0x0100
        /*02ca*/ 	.byte	0x04
	.zero		1


	//   ....[28]....
        /*02cc*/ 	.word	0x000007d0
        /*02d0*/ 	.word	0x000000ff
        /*02d4*/ 	.word	0x00000070
        /*02d8*/ 	.short	0x0100
        /*02da*/ 	.byte	0x04
	.zero		1


	//   ....[29]....
        /*02dc*/ 	.word	0x000007e0
        /*02e0*/ 	.word	0x000000ff
        /*02e4*/ 	.word	0x000000f8
        /*02e8*/ 	.short	0x0100
        /*02ea*/ 	.byte	0x04
	.zero		1


	//   ....[30]....
        /*02ec*/ 	.word	0x000007f0
        /*02f0*/ 	.word	0x000000ff
        /*02f4*/ 	.word	0x00000078
        /*02f8*/ 	.short	0x0100
        /*02fa*/ 	.byte	0x04
	.zero		1


	//   ....[31]....
        /*02fc*/ 	.word	0x00000800
        /*0300*/ 	.word	0x000000ff
        /*0304*/ 	.word	0x00000100
        /*0308*/ 	.short	0x0100
        /*030a*/ 	.byte	0x04
	.zero		1


	//   ....[32]....
        /*030c*/ 	.word	0x00000810
        /*0310*/ 	.word	0x000000ff
        /*0314*/ 	.word	0x00000080
        /*0318*/ 	.short	0x0100
        /*031a*/ 	.byte	0x04
	.zero		1


	//   ....[33]....
        /*031c*/ 	.word	0x00000820
        /*0320*/ 	.word	0x000000ff
        /*0324*/ 	.word	0x00000108
        /*0328*/ 	.short	0x0100
        /*032a*/ 	.byte	0x04
	.zero		1


	//   ....[34]....
        /*032c*/ 	.word	0x00000960
        /*0330*/ 	.word	0x000000ff
        /*0334*/ 	.word	0x00000110
        /*0338*/ 	.short	0x0100
        /*033a*/ 	.byte	0x04
	.zero		1


	//   ....[35]....
        /*033c*/ 	.word	0x00000970
        /*0340*/ 	.word	0x000000ff
        /*0344*/ 	.word	0x00000130
        /*0348*/ 	.short	0x0100
        /*034a*/ 	.byte	0x04
	.zero		1


	//   ....[36]....
        /*034c*/ 	.word	0x00000980
        /*0350*/ 	.word	0x000000ff
        /*0354*/ 	.word	0x00000118
        /*0358*/ 	.short	0x0100
        /*035a*/ 	.byte	0x04
	.zero		1


	//   ....[37]....
        /*035c*/ 	.word	0x00000990
        /*0360*/ 	.word	0x000000ff
        /*0364*/ 	.word	0x00000138
        /*0368*/ 	.short	0x0100
        /*036a*/ 	.byte	0x04
	.zero		1


	//   ....[38]....
        /*036c*/ 	.word	0x000009a0
        /*0370*/ 	.word	0x000000ff
        /*0374*/ 	.word	0x00000120
        /*0378*/ 	.short	0x0100
        /*037a*/ 	.byte	0x04
	.zero		1


	//   ....[39]....
        /*037c*/ 	.word	0x000009b0
        /*0380*/ 	.word	0x000000ff
        /*0384*/ 	.word	0x00000140
        /*0388*/ 	.short	0x0100
        /*038a*/ 	.byte	0x04
	.zero		1


	//   ....[40]....
        /*038c*/ 	.word	0x000009c0
        /*0390*/ 	.word	0x000000ff
        /*0394*/ 	.word	0x00000128
        /*0398*/ 	.short	0x0100
        /*039a*/ 	.byte	0x04
	.zero		1


	//   ....[41]....
        /*039c*/ 	.word	0x000009d0
        /*03a0*/ 	.word	0x000000ff
        /*03a4*/ 	.word	0x00000148
        /*03a8*/ 	.short	0x0100
        /*03aa*/ 	.byte	0x04
	.zero		1


	//   ....[42]....
        /*03ac*/ 	.word	0x00000ac0
        /*03b0*/ 	.word	0x000000ff
        /*03b4*/ 	.word	0x00000150
        /*03b8*/ 	.short	0x0100
        /*03ba*/ 	.byte	0x06
	.zero		1


	//   ....[43]....
        /*03bc*/ 	.word	0x00000ad0
        /*03c0*/ 	.word	0x000000ff
        /*03c4*/ 	.word	0x00000158
        /*03c8*/ 	.short	0x0100
        /*03ca*/ 	.byte	0x06
	.zero		1


	//   ....[44]....
        /*03cc*/ 	.word	0x00000c10
        /*03d0*/ 	.word	0x000000ff
        /*03d4*/ 	.word	0x00000160
        /*03d8*/ 	.short	0x0100
        /*03da*/ 	.byte	0x06
	.zero		1


	//   ....[45]....
        /*03dc*/ 	.word	0x00000c20
        /*03e0*/ 	.word	0x000000ff
        /*03e4*/ 	.word	0x00000170
        /*03e8*/ 	.short	0x0100
        /*03ea*/ 	.byte	0x06
	.zero		1


	//   ....[46]....
        /*03ec*/ 	.word	0x00000c30
        /*03f0*/ 	.word	0x000000ff
        /*03f4*/ 	.word	0x00000168
        /*03f8*/ 	.short	0x0100
        /*03fa*/ 	.byte	0x06
	.zero		1


	//   ....[47]....
        /*03fc*/ 	.word	0x00000c40
        /*0400*/ 	.word	0x000000ff
        /*0404*/ 	.word	0x00000178
        /*0408*/ 	.short	0x0100
        /*040a*/ 	.byte	0x06
	.zero		1


	//   ....[48]....
        /*040c*/ 	.word	0x00000d70
        /*0410*/ 	.word	0x000000ff
        /*0414*/ 	.word	0x00000180
        /*0418*/ 	.short	0x0100
        /*041a*/ 	.byte	0x04
	.zero		1


	//   ....[49]....
        /*041c*/ 	.word	0x00000d80
        /*0420*/ 	.word	0x000000ff
        /*0424*/ 	.word	0x000001a0
        /*0428*/ 	.short	0x0100
        /*042a*/ 	.byte	0x04
	.zero		1


	//   ....[50]....
        /*042c*/ 	.word	0x00000d90
        /*0430*/ 	.word	0x000000ff
        /*0434*/ 	.word	0x00000188
        /*0438*/ 	.short	0x0100
        /*043a*/ 	.byte	0x04
	.zero		1


	//   ....[51]....
        /*043c*/ 	.word	0x00000da0
        /*0440*/ 	.word	0x000000ff
        /*0444*/ 	.word	0x000001a8
        /*0448*/ 	.short	0x0100
        /*044a*/ 	.byte	0x04
	.zero		1


	//   ....[52]....
        /*044c*/ 	.word	0x00000db0
        /*0450*/ 	.word	0x000000ff
        /*0454*/ 	.word	0x00000190
        /*0458*/ 	.short	0x0100
        /*045a*/ 	.byte	0x04
	.zero		1


	//   ....[53]....
        /*045c*/ 	.word	0x00000dc0
        /*0460*/ 	.word	0x000000ff
        /*0464*/ 	.word	0x000001b0
        /*0468*/ 	.short	0x0100
        /*046a*/ 	.byte	0x04
	.zero		1


	//   ....[54]....
        /*046c*/ 	.word	0x00000dd0
        /*0470*/ 	.word	0x000000ff
        /*0474*/ 	.word	0x00000198
        /*0478*/ 	.short	0x0100
        /*047a*/ 	.byte	0x04
	.zero		1


	//   ....[55]....
        /*047c*/ 	.word	0x00000de0
        /*0480*/ 	.word	0x000000ff
        /*0484*/ 	.word	0x000001b8
        /*0488*/ 	.short	0x0100
        /*048a*/ 	.byte	0x04
	.zero		1


	//   ....[56]....
        /*048c*/ 	.word	0x00000ed0
        /*0490*/ 	.word	0x000000ff
        /*0494*/ 	.word	0x000001c0
        /*0498*/ 	.short	0x0100
        /*049a*/ 	.byte	0x04
	.zero		1


	//   ....[57]....
        /*049c*/ 	.word	0x00000ee0
        /*04a0*/ 	.word	0x000000ff
        /*04a4*/ 	.word	0x000001d0
        /*04a8*/ 	.short	0x0100
        /*04aa*/ 	.byte	0x04
	.zero		1


	//   ....[58]....
        /*04ac*/ 	.word	0x00000ef0
        /*04b0*/ 	.word	0x000000ff
        /*04b4*/ 	.word	0x000001c8
        /*04b8*/ 	.short	0x0100
        /*04ba*/ 	.byte	0x04
	.zero		1


	//   ....[59]....
        /*04bc*/ 	.word	0x00000f00
        /*04c0*/ 	.word	0x000000ff
        /*04c4*/ 	.word	0x000001d8
        /*04c8*/ 	.short	0x0100
        /*04ca*/ 	.byte	0x04
	.zero		1


	//   ....[60]....
        /*04cc*/ 	.word	0x00001bc0
        /*04d0*/ 	.word	0x00000000
        /*04d4*/ 	.word	0x000001d0
        /*04d8*/ 	.short	0x010a
        /*04da*/ 	.byte	0xff
	.zero		1


	//   ....[61]....
        /*04dc*/ 	.word	0x00001bf0
        /*04e0*/ 	.word	0x00000000
        /*04e4*/ 	.word	0x000001c0
        /*04e8*/ 	.short	0x0101
        /*04ea*/ 	.byte	0xff
	.zero		1


	//   ....[62]....
        /*04ec*/ 	.word	0x00001ca0
        /*04f0*/ 	.word	0x000000ff
        /*04f4*/ 	.word	0x00000088
        /*04f8*/ 	.short	0x010a
        /*04fa*/ 	.byte	0x04
	.zero		1


	//   ....[63]....
        /*04fc*/ 	.word	0x00001d20
        /*0500*/ 	.word	0x000000ff
        /*0504*/ 	.word	0x00000088
        /*0508*/ 	.short	0x010a
        /*050a*/ 	.byte	0x21
	.zero		1


	//   ....[64]....
        /*050c*/ 	.word	0x00001eb0
        /*0510*/ 	.word	0x000000ff
        /*0514*/ 	.word	0x00000088
        /*0518*/ 	.short	0x010a
        /*051a*/ 	.byte	0x06
	.zero		1


	//   ....[65]....
        /*051c*/ 	.word	0x00001fc0
        /*0520*/ 	.word	0x000000ff
        /*0524*/ 	.word	0x00000158
        /*0528*/ 	.short	0x0101
        /*052a*/ 	.byte	0x0d
	.zero		1


	//   ....[66]....
        /*052c*/ 	.word	0x00001fe0
        /*0530*/ 	.word	0x000000ff
        /*0534*/ 	.word	0x00000088
        /*0538*/ 	.short	0x010a
        /*053a*/ 	.byte	0x04
	.zero		1


	//   ....[67]....
        /*053c*/ 	.word	0x00002060
        /*0540*/ 	.word	0x000000ff
        /*0544*/ 	.word	0x00000088
        /*0548*/ 	.short	0x010a
        /*054a*/ 	.byte	0x09
	.zero		1


	//   ....[68]....
        /*054c*/ 	.word	0x00002200
        /*0550*/ 	.word	0x000000ff
        /*0554*/ 	.word	0x00000088
        /*0558*/ 	.short	0x010a
        /*055a*/ 	.byte	0x07
	.zero		1


	//   ....[69]....
        /*055c*/ 	.word	0x00002330
        /*0560*/ 	.word	0x00000003
        /*0564*/ 	.word	0x00000160
        /*0568*/ 	.short	0x010a
        /*056a*/ 	.byte	0xff
	.zero		1


	//   ....[70]....
        /*056c*/ 	.word	0x00002480
        /*0570*/ 	.word	0x00000000
        /*0574*/ 	.word	0x00000000
        /*0578*/ 	.short	0x0101
        /*057a*/ 	.byte	0xff
	.zero		1


	//   ....[71]....
        /*057c*/ 	.word	0x00002a40
        /*0580*/ 	.word	0x000000ff
        /*0584*/ 	.word	0x00000000
        /*0588*/ 	.short	0x010a
        /*058a*/ 	.byte	0x04
	.zero		1


	//   ....[72]....
        /*058c*/ 	.word	0x00002ad0
        /*0590*/ 	.word	0x000000ff
        /*0594*/ 	.word	0x00000000
        /*0598*/ 	.short	0x010a
        /*059a*/ 	.byte	0x05
	.zero		1


	//   ....[73]....
        /*059c*/ 	.word	0x00002b60
        /*05a0*/ 	.word	0x000000ff
        /*05a4*/ 	.word	0x00000000
        /*05a8*/ 	.short	0x010a
        /*05aa*/ 	.byte	0x05
	.zero		1


	//   ....[74]....
        /*05ac*/ 	.word	0x00002bf0
        /*05b0*/ 	.word	0x000000ff
        /*05b4*/ 	.word	0x00000000
        /*05b8*/ 	.short	0x010a
        /*05ba*/ 	.byte	0x05
	.zero		1


	//   ....[75]....
        /*05bc*/ 	.word	0x00002c80
        /*05c0*/ 	.word	0x000000ff
        /*05c4*/ 	.word	0x00000000
        /*05c8*/ 	.short	0x010a
        /*05ca*/ 	.byte	0x05
	.zero		1


	//   ....[76]....
        /*05cc*/ 	.word	0x00002d10
        /*05d0*/ 	.word	0x000000ff
        /*05d4*/ 	.word	0x00000000
        /*05d8*/ 	.short	0x010a
        /*05da*/ 	.byte	0x05
	.zero		1


	//   ....[77]....
        /*05dc*/ 	.word	0x00002da0
        /*05e0*/ 	.word	0x000000ff
        /*05e4*/ 	.word	0x00000000
        /*05e8*/ 	.short	0x010a
        /*05ea*/ 	.byte	0x05
	.zero		1


	//   ....[78]....
        /*05ec*/ 	.word	0x00002e30
        /*05f0*/ 	.word	0x000000ff
        /*05f4*/ 	.word	0x00000000
        /*05f8*/ 	.short	0x010a
        /*05fa*/ 	.byte	0x05
	.zero		1


	//   ....[79]....
        /*05fc*/ 	.word	0x00002ec0
        /*0600*/ 	.word	0x000000ff
        /*0604*/ 	.word	0x00000000
        /*0608*/ 	.short	0x010a
        /*060a*/ 	.byte	0x05
	.zero		1


	//   ....[80]....
        /*060c*/ 	.word	0x00002f50
        /*0610*/ 	.word	0x000000ff
        /*0614*/ 	.word	0x00000000
        /*0618*/ 	.short	0x010a
        /*061a*/ 	.byte	0x05
	.zero		1


	//   ....[81]....
        /*061c*/ 	.word	0x00002fe0
        /*0620*/ 	.word	0x000000ff
        /*0624*/ 	.word	0x00000000
        /*0628*/ 	.short	0x010a
        /*062a*/ 	.byte	0x05
	.zero		1


	//   ....[82]....
        /*062c*/ 	.word	0x00003070
        /*0630*/ 	.word	0x000000ff
        /*0634*/ 	.word	0x00000000
        /*0638*/ 	.short	0x010a
        /*063a*/ 	.byte	0x05
	.zero		1


	//   ....[83]....
        /*063c*/ 	.word	0x00003100
        /*0640*/ 	.word	0x000000ff
        /*0644*/ 	.word	0x00000000
        /*0648*/ 	.short	0x010a
        /*064a*/ 	.byte	0x05
	.zero		1


	//   ....[84]....
        /*064c*/ 	.word	0x00003190
        /*0650*/ 	.word	0x000000ff
        /*0654*/ 	.word	0x00000000
        /*0658*/ 	.short	0x010a
        /*065a*/ 	.byte	0x05
	.zero		1


	//   ....[85]....
        /*065c*/ 	.word	0x00003220
        /*0660*/ 	.word	0x000000ff
        /*0664*/ 	.word	0x00000000
        /*0668*/ 	.short	0x010a
        /*066a*/ 	.byte	0x05
	.zero		1


	//   ....[86]....
        /*066c*/ 	.word	0x000032b0
        /*0670*/ 	.word	0x000000ff
        /*0674*/ 	.word	0x00000000
        /*0678*/ 	.short	0x010a
        /*067a*/ 	.byte	0x05
	.zero		1


	//   ....[87]....
        /*067c*/ 	.word	0x00003350
        /*0680*/ 	.word	0x00000000
        /*0684*/ 	.word	0x00000000
        /*0688*/ 	.short	0x010a
        /*068a*/ 	.byte	0xff
	.zero		1


	//   ....[88]....
        /*068c*/ 	.word	0x00003490
        /*0690*/ 	.word	0x00000002
        /*0694*/ 	.word	0x000001c0
        /*0698*/ 	.short	0x010a
        /*069a*/ 	.byte	0xff
	.zero		1


	//   ....[89]....
        /*069c*/ 	.word	0x00003500
        /*06a0*/ 	.word	0x00000002
        /*06a4*/ 	.word	0x00000000
        /*06a8*/ 	.short	0x0101
        /*06aa*/ 	.byte	0xff
	.zero		1


	//   ....[90]....
        /*06ac*/ 	.word	0x00003520
        /*06b0*/ 	.word	0x000000ff
        /*06b4*/ 	.word	0x00000170
        /*06b8*/ 	.short	0x010a
        /*06ba*/ 	.byte	0x04
	.zero		1


	//   ....[91]....
        /*06bc*/ 	.word	0x00003640
        /*06c0*/ 	.word	0x00000002
        /*06c4*/ 	.word	0x00000160
        /*06c8*/ 	.short	0x010a
        /*06ca*/ 	.byte	0xff
	.zero		1


	//   ....[92]....
        /*06cc*/ 	.word	0x00003740
        /*06d0*/ 	.word	0x00000002
        /*06d4*/ 	.word	0x00000000
        /*06d8*/ 	.short	0x0101
        /*06da*/ 	.byte	0xff
	.zero		1


	//   ....[93]....
        /*06dc*/ 	.word	0x000037d0
        /*06e0*/ 	.word	0x000000ff
        /*06e4*/ 	.word	0x00000170
        /*06e8*/ 	.short	0x0106
        /*06ea*/ 	.byte	0x04
	.zero		1


	//   ....[94]....
        /*06ec*/ 	.word	0x000037f0
        /*06f0*/ 	.word	0x000000ff
        /*06f4*/ 	.word	0x00000170
        /*06f8*/ 	.short	0x010a
        /*06fa*/ 	.byte	0x04
	.zero		1


	//   ....[95]....
        /*06fc*/ 	.word	0x00003880
        /*0700*/ 	.word	0x000000ff
        /*0704*/ 	.word	0x00000170
        /*0708*/ 	.short	0x0106
        /*070a*/ 	.byte	0x07
	.zero		1


	//   ....[96]....
        /*070c*/ 	.word	0x000038c0
        /*0710*/ 	.word	0x00000000
        /*0714*/ 	.word	0x00000170
        /*0718*/ 	.short	0x010a
        /*071a*/ 	.byte	0xff
	.zero		1


	//   ....[97]....
        /*071c*/ 	.word	0x00003de0
        /*0720*/ 	.word	0x00000000
        /*0724*/ 	.word	0x00000160
        /*0728*/ 	.short	0x010a
        /*072a*/ 	.byte	0xff
	.zero		1


	//   ....[98]....
        /*072c*/ 	.word	0x00003ee0
        /*0730*/ 	.word	0x00000003
        /*0734*/ 	.word	0x00000000
        /*0738*/ 	.short	0x0101
        /*073a*/ 	.byte	0xff
	.zero		1


	//   ....[99]....
        /*073c*/ 	.word	0x00003ef0
        /*0740*/ 	.word	0x000000ff
        /*0744*/ 	.word	0x00000000
        /*0748*/ 	.short	0x010a
        /*074a*/ 	.byte	0x04
	.zero		1


	//   ....[100]....
        /*074c*/ 	.word	0x00003f70
        /*0750*/ 	.word	0x000000ff
        /*0754*/ 	.word	0x000001a0
        /*0758*/ 	.short	0x010a
        /*075a*/ 	.byte	0x17
	.zero		1


	//   ....[101]....
        /*075c*/ 	.word	0x00004050
        /*0760*/ 	.word	0x000000ff
        /*0764*/ 	.word	0x00000000
        /*0768*/ 	.short	0x010a
        /*076a*/ 	.byte	0x05
	.zero		1


	//   ....[102]....
        /*076c*/ 	.word	0x00004190
        /*0770*/ 	.word	0x000000ff
        /*0774*/ 	.word	0x00000000
        /*0778*/ 	.short	0x010a
        /*077a*/ 	.byte	0x04
	.zero		1


	//   ....[103]....
        /*077c*/ 	.word	0x00004380
        /*0780*/ 	.word	0x000000ff
        /*0784*/ 	.word	0x00000000
        /*0788*/ 	.short	0x010a
        /*078a*/ 	.byte	0x04
	.zero		1


	//   ....[104]....
        /*078c*/ 	.word	0x00004410
        /*0790*/ 	.word	0x000000ff
        /*0794*/ 	.word	0x00000000
        /*0798*/ 	.short	0x010a
        /*079a*/ 	.byte	0x05
	.zero		1


	//   ....[105]....
        /*079c*/ 	.word	0x000044a0
        /*07a0*/ 	.word	0x000000ff
        /*07a4*/ 	.word	0x00000000
        /*07a8*/ 	.short	0x010a
        /*07aa*/ 	.byte	0x05
	.zero		1


	//   ....[106]....
        /*07ac*/ 	.word	0x00004530
        /*07b0*/ 	.word	0x000000ff
        /*07b4*/ 	.word	0x00000000
        /*07b8*/ 	.short	0x010a
        /*07ba*/ 	.byte	0x04
	.zero		1


	//   ....[107]....
        /*07bc*/ 	.word	0x00004a90
        /*07c0*/ 	.word	0x00000008
        /*07c4*/ 	.word	0x00000160
        /*07c8*/ 	.short	0x010a
        /*07ca*/ 	.byte	0xff
	.zero		1


	//   ....[108]....
        /*07cc*/ 	.word	0x00004c00
        /*07d0*/ 	.word	0x00000000
        /*07d4*/ 	.word	0x00000000
        /*07d8*/ 	.short	0x0101
        /*07da*/ 	.byte	0xff
	.zero		1


	//   ....[109]....
        /*07dc*/ 	.word	0x000050e0
        /*07e0*/ 	.word	0x000000ff
        /*07e4*/ 	.word	0x00000158
        /*07e8*/ 	.short	0x010a
        /*07ea*/ 	.byte	0x15
	.zero		1


	//   ....[110]....
        /*07ec*/ 	.word	0x00005270
        /*07f0*/ 	.word	0x000000ff
        /*07f4*/ 	.word	0x00000130
        /*07f8*/ 	.short	0x010a
        /*07fa*/ 	.byte	0x15
	.zero		1


	//   ....[111]....
        /*07fc*/ 	.word	0x000053c0
        /*0800*/ 	.word	0x000000ff
        /*0804*/ 	.word	0x00000110
        /*0808*/ 	.short	0x010b
        /*080a*/ 	.byte	0x15
	.zero		1


	//   ....[112]....
        /*080c*/ 	.word	0x000053d0
        /*0810*/ 	.word	0x000000ff
        /*0814*/ 	.word	0x00000000
        /*0818*/ 	.short	0x0101
        /*081a*/ 	.byte	0x32
	.zero		1


	//   ....[113]....
        /*081c*/ 	.word	0x000053e0
        /*0820*/ 	.word	0x000000ff
        /*0824*/ 	.word	0x00000138
        /*0828*/ 	.short	0x010a
        /*082a*/ 	.byte	0x15
	.zero		1


	//   ....[114]....
        /*082c*/ 	.word	0x00005530
        /*0830*/ 	.word	0x000000ff
        /*0834*/ 	.word	0x00000118
        /*0838*/ 	.short	0x010b
        /*083a*/ 	.byte	0x15
	.zero		1


	//   ....[115]....
        /*083c*/ 	.word	0x00005540
        /*0840*/ 	.word	0x000000ff
        /*0844*/ 	.word	0x00000000
        /*0848*/ 	.short	0x0101
        /*084a*/ 	.byte	0x31
	.zero		1


	//   ....[116]....
        /*084c*/ 	.word	0x00005550
        /*0850*/ 	.word	0x000000ff
        /*0854*/ 	.word	0x00000140
        /*0858*/ 	.short	0x010a
        /*085a*/ 	.byte	0x15
	.zero		1


	//   ....[117]....
        /*085c*/ 	.word	0x000056b0
        /*0860*/ 	.word	0x000000ff
        /*0864*/ 	.word	0x00000120
        /*0868*/ 	.short	0x010b
        /*086a*/ 	.byte	0x15
	.zero		1


	//   ....[118]....
        /*086c*/ 	.word	0x000056c0
        /*0870*/ 	.word	0x000000ff
        /*0874*/ 	.word	0x00000000
        /*0878*/ 	.short	0x0101
        /*087a*/ 	.byte	0x30
	.zero		1


	//   ....[119]....
        /*087c*/ 	.word	0x000056d0
        /*0880*/ 	.word	0x000000ff
        /*0884*/ 	.word	0x00000148
        /*0888*/ 	.short	0x010a
        /*088a*/ 	.byte	0x15
	.zero		1


	//   ....[120]....
        /*088c*/ 	.word	0x000058d0
        /*0890*/ 	.word	0x000000ff
        /*0894*/ 	.word	0x00000128
        /*0898*/ 	.short	0x010b
        /*089a*/ 	.byte	0x15
	.zero		1


	//   ....[121]....
        /*089c*/ 	.word	0x000058e0
        /*08a0*/ 	.word	0x000000ff
        /*08a4*/ 	.word	0x00000000
        /*08a8*/ 	.short	0x0101
        /*08aa*/ 	.byte	0x2b
	.zero		1


	//   ....[122]....
        /*08ac*/ 	.word	0x00005910
        /*08b0*/ 	.word	0x000000ff
        /*08b4*/ 	.word	0x00000130
        /*08b8*/ 	.short	0x010a
        /*08ba*/ 	.byte	0x15
	.zero		1


	//   ....[123]....
        /*08bc*/ 	.word	0x00005930
        /*08c0*/ 	.word	0x000000ff
        /*08c4*/ 	.word	0x00000138
        /*08c8*/ 	.short	0x010a
        /*08ca*/ 	.byte	0x15
	.zero		1


	//   ....[124]....
        /*08cc*/ 	.word	0x00005950
        /*08d0*/ 	.word	0x000000ff
        /*08d4*/ 	.word	0x00000140
        /*08d8*/ 	.short	0x010a
        /*08da*/ 	.byte	0x15
	.zero		1


	//   ....[125]....
        /*08dc*/ 	.word	0x00005990
        /*08e0*/ 	.word	0x00000000
        /*08e4*/ 	.word	0x00000148
        /*08e8*/ 	.short	0x010a
        /*08ea*/ 	.byte	0xff
	.zero		1


	//   ....[126]....
        /*08ec*/ 	.word	0x00005cd0
        /*08f0*/ 	.word	0x00000003
        /*08f4*/ 	.word	0x00000160
        /*08f8*/ 	.short	0x010a
        /*08fa*/ 	.byte	0xff
	.zero		1


	//   ....[127]....
        /*08fc*/ 	.word	0x00005e50
        /*0900*/ 	.word	0x00000000
        /*0904*/ 	.word	0x00000000
        /*0908*/ 	.short	0x0101
        /*090a*/ 	.byte	0xff
	.zero		1


	//   ....[128]....
        /*090c*/ 	.word	0x00006970
        /*0910*/ 	.word	0x000000ff
        /*0914*/ 	.word	0x00000110
        /*0918*/ 	.short	0x010a
        /*091a*/ 	.byte	0x2c
	.zero		1


	//   ....[129]....
        /*091c*/ 	.word	0x000069b0
        /*0920*/ 	.word	0x0000001a
        /*0924*/ 	.word	0x00000180
        /*0928*/ 	.short	0x010a
        /*092a*/ 	.byte	0xff
	.zero		1


	//   ....[130]....
        /*092c*/ 	.word	0x00006ac0
        /*0930*/ 	.word	0x000000ff
        /*0934*/ 	.word	0x00000110
        /*0938*/ 	.short	0x010a
        /*093a*/ 	.byte	0x2c
	.zero		1


	//   ....[131]....
        /*093c*/ 	.word	0x00006ba0
        /*0940*/ 	.word	0x0000001a
        /*0944*/ 	.word	0x00000180
        /*0948*/ 	.short	0x010a
        /*094a*/ 	.byte	0xff
	.zero		1


	//   ....[132]....
        /*094c*/ 	.word	0x000072d0
        /*0950*/ 	.word	0x00000000
        /*0954*/ 	.word	0x00000000
        /*0958*/ 	.short	0x0101
        /*095a*/ 	.byte	0xff
	.zero		1


	//   ....[133]....
        /*095c*/ 	.word	0x000072e0
        /*0960*/ 	.word	0x00000004
        /*0964*/ 	.word	0x00000110
        /*0968*/ 	.short	0x010a
        /*096a*/ 	.byte	0xff
	.zero		1


	//   ....[134]....
        /*096c*/ 	.word	0x000073a0
        /*0970*/ 	.word	0x00000004
        /*0974*/ 	.word	0x00000110
        /*0978*/ 	.short	0x010a
        /*097a*/ 	.byte	0xff
	.zero		1


	//   ....[135]....
        /*097c*/ 	.word	0x00007b60
        /*0980*/ 	.word	0x00000000
        /*0984*/ 	.word	0x00000000
        /*0988*/ 	.short	0x0101
        /*098a*/ 	.byte	0xff
	.zero		1


	//   ....[136]....
        /*098c*/ 	.word	0x00007b80
        /*0990*/ 	.word	0x00000002
        /*0994*/ 	.word	0x00000110
        /*0998*/ 	.short	0x010a
        /*099a*/ 	.byte	0xff
	.zero		1


	//   ....[137]....
        /*099c*/ 	.word	0x00007c30
        /*09a0*/ 	.word	0x00000002
        /*09a4*/ 	.word	0x00000110
        /*09a8*/ 	.short	0x010a
        /*09aa*/ 	.byte	0xff
	.zero		1


	//   ....[138]....
        /*09ac*/ 	.word	0x000083e0
        /*09b0*/ 	.word	0x00000000
        /*09b4*/ 	.word	0x00000000
        /*09b8*/ 	.short	0x0101
        /*09ba*/ 	.byte	0xff
	.zero		1


	//   ....[139]....
        /*09bc*/ 	.word	0x00008400
        /*09c0*/ 	.word	0x00000003
        /*09c4*/ 	.word	0x00000110
        /*09c8*/ 	.short	0x010a
        /*09ca*/ 	.byte	0xff
	.zero		1


	//   ....[140]....
        /*09cc*/ 	.word	0x000084b0
        /*09d0*/ 	.word	0x00000003
        /*09d4*/ 	.word	0x00000110
        /*09d8*/ 	.short	0x010a
        /*09da*/ 	.byte	0xff
	.zero		1


	//   ....[141]....
        /*09dc*/ 	.word	0x000088c0
        /*09e0*/ 	.word	0x000000ff
        /*09e4*/ 	.word	0x00000000
        /*09e8*/ 	.short	0x0101
        /*09ea*/ 	.byte	0x04
	.zero		1


	//   ....[142]....
        /*09ec*/ 	.word	0x00008cd0
        /*09f0*/ 	.word	0x00000000
        /*09f4*/ 	.word	0x00000000
        /*09f8*/ 	.short	0x0101
        /*09fa*/ 	.byte	0xff
	.zero		1


	//   ....[143]....
        /*09fc*/ 	.word	0x00008f80
        /*0a00*/ 	.word	0x000000ff
        /*0a04*/ 	.word	0x00000000
        /*0a08*/ 	.short	0x0101
        /*0a0a*/ 	.byte	0x04
	.zero		1


	//   ....[144]....
        /*0a0c*/ 	.word	0x00008fa0
        /*0a10*/ 	.word	0x00000000
        /*0a14*/ 	.word	0x000001d0
        /*0a18*/ 	.short	0x010a
        /*0a1a*/ 	.byte	0xff
	.zero		1


	//   ....[145]....
        /*0a1c*/ 	.word	0x00009000
        /*0a20*/ 	.word	0x00000000
        /*0a24*/ 	.word	0x00000088
        /*0a28*/ 	.short	0x010a
        /*0a2a*/ 	.byte	0xff
	.zero		1


	//   ....[146]....
        /*0a2c*/ 	.word	0x00009060
        /*0a30*/ 	.word	0x00000000
        /*0a34*/ 	.word	0x00000088
        /*0a38*/ 	.short	0x010a
        /*0a3a*/ 	.byte	0xff
	.zero		1


	//   ....[147]....
        /*0a3c*/ 	.word	0x000090b0
        /*0a40*/ 	.word	0x00000003
        /*0a44*/ 	.word	0x00000160
        /*0a48*/ 	.short	0x010a
        /*0a4a*/ 	.byte	0xff
	.zero		1


	//   ....[148]....
        /*0a4c*/ 	.word	0x00009110
        /*0a50*/ 	.word	0x00000000
        /*0a54*/ 	.word	0x00000000
        /*0a58*/ 	.short	0x010a
        /*0a5a*/ 	.byte	0xff
	.zero		1


	//   ....[149]....
        /*0a5c*/ 	.word	0x00009170
        /*0a60*/ 	.word	0x00000000
        /*0a64*/ 	.word	0x00000000
        /*0a68*/ 	.short	0x010a
        /*0a6a*/ 	.byte	0xff
	.zero		1


	//   ....[150]....
        /*0a6c*/ 	.word	0x000091d0
        /*0a70*/ 	.word	0x00000000
        /*0a74*/ 	.word	0x00000000
        /*0a78*/ 	.short	0x010a
        /*0a7a*/ 	.byte	0xff
	.zero		1


	//   ....[151]....
        /*0a7c*/ 	.word	0x00009230
        /*0a80*/ 	.word	0x00000000
        /*0a84*/ 	.word	0x00000000
        /*0a88*/ 	.short	0x010a
        /*0a8a*/ 	.byte	0xff
	.zero		1


	//   ....[152]....
        /*0a8c*/ 	.word	0x00009290
        /*0a90*/ 	.word	0x00000000
        /*0a94*/ 	.word	0x00000000
        /*0a98*/ 	.short	0x010a
        /*0a9a*/ 	.byte	0xff
	.zero		1


	//   ....[153]....
        /*0a9c*/ 	.word	0x000092f0
        /*0aa0*/ 	.word	0x00000000
        /*0aa4*/ 	.word	0x00000000
        /*0aa8*/ 	.short	0x010a
        /*0aaa*/ 	.byte	0xff
	.zero		1


	//   ....[154]....
        /*0aac*/ 	.word	0x00009350
        /*0ab0*/ 	.word	0x00000000
        /*0ab4*/ 	.word	0x00000000
        /*0ab8*/ 	.short	0x010a
        /*0aba*/ 	.byte	0xff
	.zero		1


	//   ....[155]....
        /*0abc*/ 	.word	0x000093b0
        /*0ac0*/ 	.word	0x00000000
        /*0ac4*/ 	.word	0x00000000
        /*0ac8*/ 	.short	0x010a
        /*0aca*/ 	.byte	0xff
	.zero		1


	//   ....[156]....
        /*0acc*/ 	.word	0x00009410
        /*0ad0*/ 	.word	0x00000000
        /*0ad4*/ 	.word	0x00000000
        /*0ad8*/ 	.short	0x010a
        /*0ada*/ 	.byte	0xff
	.zero		1


	//   ....[157]....
        /*0adc*/ 	.word	0x00009470
        /*0ae0*/ 	.word	0x00000000
        /*0ae4*/ 	.word	0x00000000
        /*0ae8*/ 	.short	0x010a
        /*0aea*/ 	.byte	0xff
	.zero		1


	//   ....[158]....
        /*0aec*/ 	.word	0x000094d0
        /*0af0*/ 	.word	0x00000000
        /*0af4*/ 	.word	0x00000000
        /*0af8*/ 	.short	0x010a
        /*0afa*/ 	.byte	0xff
	.zero		1


	//   ....[159]....
        /*0afc*/ 	.word	0x00009530
        /*0b00*/ 	.word	0x00000000
        /*0b04*/ 	.word	0x00000000
        /*0b08*/ 	.short	0x010a
        /*0b0a*/ 	.byte	0xff
	.zero		1


	//   ....[160]....
        /*0b0c*/ 	.word	0x00009590
        /*0b10*/ 	.word	0x00000000
        /*0b14*/ 	.word	0x00000000
        /*0b18*/ 	.short	0x010a
        /*0b1a*/ 	.byte	0xff
	.zero		1


	//   ....[161]....
        /*0b1c*/ 	.word	0x000095f0
        /*0b20*/ 	.word	0x00000000
        /*0b24*/ 	.word	0x00000000
        /*0b28*/ 	.short	0x010a
        /*0b2a*/ 	.byte	0xff
	.zero		1


	//   ....[162]....
        /*0b2c*/ 	.word	0x00009650
        /*0b30*/ 	.word	0x00000000
        /*0b34*/ 	.word	0x00000000
        /*0b38*/ 	.short	0x010a
        /*0b3a*/ 	.byte	0xff
	.zero		1


	//   ....[163]....
        /*0b3c*/ 	.word	0x000096b0
        /*0b40*/ 	.word	0x00000000
        /*0b44*/ 	.word	0x00000000
        /*0b48*/ 	.short	0x010a
        /*0b4a*/ 	.byte	0xff
	.zero		1


	//   ....[164]....
        /*0b4c*/ 	.word	0x00009700
        /*0b50*/ 	.word	0x00000002
        /*0b54*/ 	.word	0x000001c0
        /*0b58*/ 	.short	0x010a
        /*0b5a*/ 	.byte	0xff
	.zero		1


	//   ....[165]....
        /*0b5c*/ 	.word	0x00009760
        /*0b60*/ 	.word	0x00000002
        /*0b64*/ 	.word	0x00000170
        /*0b68*/ 	.short	0x010a
        /*0b6a*/ 	.byte	0xff
	.zero		1


	//   ....[166]....
        /*0b6c*/ 	.word	0x000097b0
        /*0b70*/ 	.word	0x00000002
        /*0b74*/ 	.word	0x00000160
        /*0b78*/ 	.short	0x010a
        /*0b7a*/ 	.byte	0xff
	.zero		1


	//   ....[167]....
        /*0b7c*/ 	.word	0x00009810
        /*0b80*/ 	.word	0x00000000
        /*0b84*/ 	.word	0x00000170
        /*0b88*/ 	.short	0x010a
        /*0b8a*/ 	.byte	0xff
	.zero		1


	//   ....[168]....
        /*0b8c*/ 	.word	0x00009860
        /*0b90*/ 	.word	0x00000000
        /*0b94*/ 	.word	0x00000160
        /*0b98*/ 	.short	0x010a
        /*0b9a*/ 	.byte	0xff
	.zero		1


	//   ....[169]....
        /*0b9c*/ 	.word	0x000098c0
        /*0ba0*/ 	.word	0x00000002
        /*0ba4*/ 	.word	0x000001a0
        /*0ba8*/ 	.short	0x010a
        /*0baa*/ 	.byte	0xff
	.zero		1


	//   ....[170]....
        /*0bac*/ 	.word	0x00009920
        /*0bb0*/ 	.word	0x00000000
        /*0bb4*/ 	.word	0x00000000
        /*0bb8*/ 	.short	0x010a
        /*0bba*/ 	.byte	0xff
	.zero		1


	//   ....[171]....
        /*0bbc*/ 	.word	0x00009980
        /*0bc0*/ 	.word	0x00000000
        /*0bc4*/ 	.word	0x00000000
        /*0bc8*/ 	.short	0x010a
        /*0bca*/ 	.byte	0xff
	.zero		1


	//   ....[172]....
        /*0bcc*/ 	.word	0x000099e0
        /*0bd0*/ 	.word	0x00000000
        /*0bd4*/ 	.word	0x00000000
        /*0bd8*/ 	.short	0x010a
        /*0bda*/ 	.byte	0xff
	.zero		1


	//   ....[173]....
        /*0bdc*/ 	.word	0x00009a40
        /*0be0*/ 	.word	0x00000000
        /*0be4*/ 	.word	0x00000000
        /*0be8*/ 	.short	0x010a
        /*0bea*/ 	.byte	0xff
	.zero		1


	//   ....[174]....
        /*0bec*/ 	.word	0x00009aa0
        /*0bf0*/ 	.word	0x00000000
        /*0bf4*/ 	.word	0x00000000
        /*0bf8*/ 	.short	0x010a
        /*0bfa*/ 	.byte	0xff
	.zero		1


	//   ....[175]....
        /*0bfc*/ 	.word	0x00009af0
        /*0c00*/ 	.word	0x00000008
        /*0c04*/ 	.word	0x00000160
        /*0c08*/ 	.short	0x010a
        /*0c0a*/ 	.byte	0xff
	.zero		1


	//   ....[176]....
        /*0c0c*/ 	.word	0x00009b50
        /*0c10*/ 	.word	0x00000000
        /*0c14*/ 	.word	0x00000158
        /*0c18*/ 	.short	0x010a
        /*0c1a*/ 	.byte	0xff
	.zero		1


	//   ....[177]....
        /*0c1c*/ 	.word	0x00009bb0
        /*0c20*/ 	.word	0x00000000
        /*0c24*/ 	.word	0x00000130
        /*0c28*/ 	.short	0x010a
        /*0c2a*/ 	.byte	0xff
	.zero		1


	//   ....[178]....
        /*0c2c*/ 	.word	0x00009c10
        /*0c30*/ 	.word	0x00000000
        /*0c34*/ 	.word	0x00000138
        /*0c38*/ 	.short	0x010a
        /*0c3a*/ 	.byte	0xff
	.zero		1


	//   ....[179]....
        /*0c3c*/ 	.word	0x00009c70
        /*0c40*/ 	.word	0x00000000
        /*0c44*/ 	.word	0x00000140
        /*0c48*/ 	.short	0x010a
        /*0c4a*/ 	.byte	0xff
	.zero		1


	//   ....[180]....
        /*0c4c*/ 	.word	0x00009cd0
        /*0c50*/ 	.word	0x00000000
        /*0c54*/ 	.word	0x00000148
        /*0c58*/ 	.short	0x010a
        /*0c5a*/ 	.byte	0xff
	.zero		1


	//   ....[181]....
        /*0c5c*/ 	.word	0x00009d30
        /*0c60*/ 	.word	0x00000000
        /*0c64*/ 	.word	0x00000130
        /*0c68*/ 	.short	0x010a
        /*0c6a*/ 	.byte	0xff
	.zero		1


	//   ....[182]....
        /*0c6c*/ 	.word	0x00009d90
        /*0c70*/ 	.word	0x00000000
        /*0c74*/ 	.word	0x00000138
        /*0c78*/ 	.short	0x010a
        /*0c7a*/ 	.byte	0xff
	.zero		1


	//   ....[183]....
        /*0c7c*/ 	.word	0x00009df0
        /*0c80*/ 	.word	0x00000000
        /*0c84*/ 	.word	0x00000140
        /*0c88*/ 	.short	0x010a
        /*0c8a*/ 	.byte	0xff
	.zero		1


	//   ....[184]....
        /*0c8c*/ 	.word	0x00009e40
        /*0c90*/ 	.word	0x00000003
        /*0c94*/ 	.word	0x00000160
        /*0c98*/ 	.short	0x010a
        /*0c9a*/ 	.byte	0xff
	.zero		1


	//   ....[185]....
        /*0c9c*/ 	.word	0x00009ea0
        /*0ca0*/ 	.word	0x00000000
        /*0ca4*/ 	.word	0x00000110
        /*0ca8*/ 	.short	0x010a
        /*0caa*/ 	.byte	0xff
	.zero		1


	//   ....[186]....
        /*0cac*/ 	.word	0x00009ef0
        /*0cb0*/ 	.word	0x0000001a
        /*0cb4*/ 	.word	0x00000180
        /*0cb8*/ 	.short	0x010a
        /*0cba*/ 	.byte	0xff
	.zero		1


	//   ....[187]....
        /*0cbc*/ 	.word	0x00009f40
        /*0cc0*/ 	.word	0x00000004
        /*0cc4*/ 	.word	0x00000110
        /*0cc8*/ 	.short	0x010a
        /*0cca*/ 	.byte	0xff
	.zero		1


	//   ....[188]....
        /*0ccc*/ 	.word	0x00009f90
        /*0cd0*/ 	.word	0x00000002
        /*0cd4*/ 	.word	0x00000110
        /*0cd8*/ 	.short	0x010a
        /*0cda*/ 	.byte	0xff
	.zero		1


	//   ....[189]....
        /*0cdc*/ 	.word	0x00009fe0
        /*0ce0*/ 	.word	0x00000003
        /*0ce4*/ 	.word	0x00000110
        /*0ce8*/ 	.short	0x010a
        /*0cea*/ 	.byte	0xff
	.zero		1


	//----- nvinfo : EIATTR_NUM_MBARRIERS
	.align		4
.L_47:
        /*0cec*/ 	.byte	0x03, 0x38
        /*0cee*/ 	.short	0x003c


	//----- nvinfo : EIATTR_EXIT_INSTR_OFFSETS
	.align		4
        /*0cf0*/ 	.byte	0x04, 0x1c
        /*0cf2*/ 	.short	(.L_49 - .L_48)


	//   ....[0]....
.L_48:
        /*0cf4*/ 	.word	0x00003380


	//   ....[1]....
        /*0cf8*/ 	.word	0x00003890


	//   ....[2]....
        /*0cfc*/ 	.word	0x000038f0


	//   ....[3]....
        /*0d00*/ 	.word	0x00004790


	//   ....[4]....
        /*0d04*/ 	.word	0x000059c0


	//   ....[5]....
        /*0d08*/ 	.word	0x00005a00


	//   ....[6]....
        /*0d0c*/ 	.word	0x00008e60


	//   ....[7]....
        /*0d10*/ 	.word	0x00008ee0


	//   ....[8]....
        /*0d14*/ 	.word	0x00008f10


	//   ....[9]....
        /*0d18*/ 	.word	0x00008f90


	//----- nvinfo : EIATTR_MAX_THREADS
	.align		4
.L_49:
        /*0d1c*/ 	.byte	0x04, 0x05
        /*0d1e*/ 	.short	(.L_51 - .L_50)
.L_50:
        /*0d20*/ 	.word	0x00000100
        /*0d24*/ 	.word	0x00000001
        /*0d28*/ 	.word	0x00000001


	//----- nvinfo : EIATTR_CRS_STACK_SIZE
	.align		4
.L_51:
        /*0d2c*/ 	.byte	0x04, 0x1e
        /*0d2e*/ 	.short	(.L_53 - .L_52)
.L_52:
        /*0d30*/ 	.word	0x00000000


	//----- nvinfo : EIATTR_CBANK_PARAM_SIZE
	.align		4
.L_53:
        /*0d34*/ 	.byte	0x03, 0x19
        /*0d36*/ 	.short	0x0800


	//----- nvinfo : EIATTR_PARAM_CBANK
	.align		4
        /*0d38*/ 	.byte	0x04, 0x0a
        /*0d3a*/ 	.short	(.L_55 - .L_54)
	.align		4
.L_54:
        /*0d3c*/ 	.word	index@(.nv.constant0._ZN7cutlass13device_kernelINS_4gemm6kernel13GemmUniversalIN4cute5tupleIJiiiiEEENS1_10collective13CollectiveMmaINS1_35MainloopSm100TmaUmmaWarpSpecializedILi17ELi2ELi4ENS5_IJNS4_1CILi8EEENSA_ILi1EEESC_EEEEENS5_IJNSA_ILi64EEENSA_ILi128EEENSA_ILi32EEEEEENS_6half_tENS5_IJlSC_lEEESJ_SK_NS4_8TiledMMAINS4_8MMA_AtomIJNS4_20SM100_MMA_F16BF16_SSISJ_SJ_fLi64ELi128ELNS4_4UMMA5MajorE0ELSP_0ELNSO_7ScaleInE0ELSQ_0EEEEEENS4_6LayoutINS5_IJSC_SC_SC_EEENS5_IJNSA_ILi0EEESV_SV_EEEEENS5_IJNS4_10UnderscoreESY_SY_EEEEENS4_13SM90_TMA_LOADENS4_14ComposedLayoutINS4_7SwizzleILi2ELi4ELi3EEENS4_18smem_ptr_flag_bitsILi16EEENST_INS5_IJSB_SH_EEENS5_IJSH_SC_EEEEEEEvNS4_8identityENS4_23SM90_TMA_LOAD_MULTICASTES1A_vS1B_EENS_8epilogue10collective18CollectiveEpilogueINS1E_23Sm100TmaWarpSpecializedILi4ELi2ELi16ELb1ELb0EEEJSI_NS5_IJNST_ISF_SC_EENST_ISH_SC_EEEEESJ_SK_SJ_SK_NS1E_6fusion15FusionCallbacksIS1I_NS1M_17LinearCombinationISJ_fSJ_fLNS_15FloatRoundStyleE2EEESI_S1L_JEEENS4_5SM1004TMEM4LOAD26SM100_TMEM_LOAD_16dp256b4xES11_S1A_NS4_17SM75_U32x4_LDSM_NENS4_14SM90_TMA_STOREES1A_NS4_17SM90_U32x4_STSM_NENS4_39AutoVectorizingCopyWithAssumedAlignmentILi128EEEEEEvvEEEEvNT_6ParamsE)
        /*0d40*/ 	.short	0x0380
        /*0d42*/ 	.short	0x0800


	//----- nvinfo : EIATTR_SW_WAR
	.align		4
.L_55:
        /*0d44*/ 	.byte	0x04, 0x36
        /*0d46*/ 	.short	(.L_57 - .L_56)
.L_56:
        /*0d48*/ 	.word	0x00000008
.L_57:


//--------------------- .nv.callgraph             --------------------------
	.section	.nv.callgraph,"",@"SHT_CUDA_CALLGRAPH"
	.align	4
	.sectionentsize	8
	.align		4
        /*0000*/ 	.word	0x00000000
	.align		4
        /*0004*/ 	.word	0xffffffff
	.align		4
        /*0008*/ 	.word	index@(_ZN7cutlass13device_kernelINS_4gemm6kernel13GemmUniversalIN4cute5tupleIJiiiiEEENS1_10collective13CollectiveMmaINS1_35MainloopSm100TmaUmmaWarpSpecializedILi17ELi2ELi4ENS5_IJNS4_1CILi8EEENSA_ILi1EEESC_EEEEENS5_IJNSA_ILi64EEENSA_ILi128EEENSA_ILi32EEEEEENS_6half_tENS5_IJlSC_lEEESJ_SK_NS4_8TiledMMAINS4_8MMA_AtomIJNS4_20SM100_MMA_F16BF16_SSISJ_SJ_fLi64ELi128ELNS4_4UMMA5MajorE0ELSP_0ELNSO_7ScaleInE0ELSQ_0EEEEEENS4_6LayoutINS5_IJSC_SC_SC_EEENS5_IJNSA_ILi0EEESV_SV_EEEEENS5_IJNS4_10UnderscoreESY_SY_EEEEENS4_13SM90_TMA_LOADENS4_14ComposedLayoutINS4_7SwizzleILi2ELi4ELi3EEENS4_18smem_ptr_flag_bitsILi16EEENST_INS5_IJSB_SH_EEENS5_IJSH_SC_EEEEEEEvNS4_8identityENS4_23SM90_TMA_LOAD_MULTICASTES1A_vS1B_EENS_8epilogue10collective18CollectiveEpilogueINS1E_23Sm100TmaWarpSpecializedILi4ELi2ELi16ELb1ELb0EEEJSI_NS5_IJNST_ISF_SC_EENST_ISH_SC_EEEEESJ_SK_SJ_SK_NS1E_6fusion15FusionCallbacksIS1I_NS1M_17LinearCombinationISJ_fSJ_fLNS_15FloatRoundStyleE2EEESI_S1L_JEEENS4_5SM1004TMEM4LOAD26SM100_TMEM_LOAD_16dp256b4xES11_S1A_NS4_17SM75_U32x4_LDSM_NENS4_14SM90_TMA_STOREES1A_NS4_17SM90_U32x4_STSM_NENS4_39AutoVectorizingCopyWithAssumedAlignmentILi128EEEEEEvvEEEEvNT_6ParamsE)
	.align		4
        /*000c*/ 	.word	index@(__assertfail)
	.align		4
        /*0010*/ 	.word	0x00000000
	.align		4
        /*0014*/ 	.word	0xfffffffe
	.align		4
        /*0018*/ 	.word	0x00000000
	.align		4
        /*001c*/ 	.word	0xfffffffd
	.align		4
        /*0020*/ 	.word	0x00000000
	.align		4
        /*0024*/ 	.word	0xfffffffc


//--------------------- .nv.constant4             --------------------------
	.section	.nv.constant4,"a",@progbits
	.align	8
	.align		8
.nv.constant4:
        /*0000*/ 	.dword	__assertfail
	.align		8
        /*0008*/ 	.dword	__unnamed_1
	.align		8
        /*0010*/ 	.dword	__unnamed_2
	.align		8
        /*0018*/ 	.dword	_ZN40_INTERNAL_1fc970fe_4_k_cu_c2f7a9f5_252944cuda3std3__45__cpo5beginE
	.align		8
        /*0020*/ 	.dword	_ZN40_INTERNAL_1fc970fe_4_k_cu_c2f7a9f5_252944cuda3std3__45__cpo3endE
	.align		8
        /*0028*/ 	.dword	_ZN40_INTERNAL_1fc970fe_4_k_cu_c2f7a9f5_252944cuda3std3__45__cpo6cbeginE
	.align		8
        /*0030*/ 	.dword	_ZN40_INTERNAL_1fc970fe_4_k_cu_c2f7a9f5_252944cuda3std3__45__cpo4cendE
	.align		8
        /*0038*/ 	.dword	_ZN40_INTERNAL_1fc970fe_4_k_cu_c2f7a9f5_252944cuda3std3__442_GLOBAL__N__1fc970fe_4_k_cu_c2f7a9f5_252946ignoreE
	.align		8
        /*0040*/ 	.dword	_ZN40_INTERNAL_1fc970fe_4_k_cu_c2f7a9f5_252944cuda3std3__419piecewise_constructE
	.align		8
        /*0048*/ 	.dword	_ZN40_INTERNAL_1fc970fe_4_k_cu_c2f7a9f5_252944cuda3std3__48in_placeE
	.align		8
        /*0050*/ 	.dword	_ZN40_INTERNAL_1fc970fe_4_k_cu_c2f7a9f5_252944cuda3std6ranges3__45__cpo4swapE
	.align		8
        /*0058*/ 	.dword	_ZN40_INTERNAL_1fc970fe_4_k_cu_c2f7a9f5_252944cuda3std6ranges3__45__cpo9iter_moveE
	.align		8
        /*0060*/ 	.dword	_ZN40_INTERNAL_1fc970fe_4_k_cu_c2f7a9f5_252944cute7productE
	.align		8
        /*0068*/ 	.dword	_ZN40_INTERNAL_1fc970fe_4_k_cu_c2f7a9f5_252944cute1_E
	.align		8
        /*0070*/ 	.dword	$str$25
	.align		8
        /*0078*/ 	.dword	$str$26
	.align		8
        /*0080*/ 	.dword	$str$27
	.align		8
        /*0088*/ 	.dword	$str$28


//--------------------- .text._ZN7cutlass13device_kernelINS_4gemm6kernel13GemmUniversalIN4cute5tupleIJiiiiEEENS1_10collective13CollectiveMmaINS1_35MainloopSm100TmaUmmaWarpSpecializedILi17ELi2ELi4ENS5_IJNS4_1CILi8EEENSA_ILi1EEESC_EEEEENS5_IJNSA_ILi64EEENSA_ILi128EEENSA_ILi32EEEEEENS_6half_tENS5_IJlSC_lEEESJ_SK_NS4_8TiledMMAINS4_8MMA_AtomIJNS4_20SM100_MMA_F16BF16_SSISJ_SJ_fLi64ELi128ELNS4_4UMMA5MajorE0ELSP_0ELNSO_7ScaleInE0ELSQ_0EEEEEENS4_6LayoutINS5_IJSC_SC_SC_EEENS5_IJNSA_ILi0EEESV_SV_EEEEENS5_IJNS4_10UnderscoreESY_SY_EEEEENS4_13SM90_TMA_LOADENS4_14ComposedLayoutINS4_7SwizzleILi2ELi4ELi3EEENS4_18smem_ptr_flag_bitsILi16EEENST_INS5_IJSB_SH_EEENS5_IJSH_SC_EEEEEEEvNS4_8identityENS4_23SM90_TMA_LOAD_MULTICASTES1A_vS1B_EENS_8epilogue10collective18CollectiveEpilogueINS1E_23Sm100TmaWarpSpecializedILi4ELi2ELi16ELb1ELb0EEEJSI_NS5_IJNST_ISF_SC_EENST_ISH_SC_EEEEESJ_SK_SJ_SK_NS1E_6fusion15FusionCallbacksIS1I_NS1M_17LinearCombinationISJ_fSJ_fLNS_15FloatRoundStyleE2EEESI_S1L_JEEENS4_5SM1004TMEM4LOAD26SM100_TMEM_LOAD_16dp256b4xES11_S1A_NS4_17SM75_U32x4_LDSM_NENS4_14SM90_TMA_STOREES1A_NS4_17SM90_U32x4_STSM_NENS4_39AutoVectorizingCopyWithAssumedAlignmentILi128EEEEEEvvEEEEvNT_6ParamsE --------------------------
	.section	.text._ZN7cutlass13device_kernelINS_4gemm6kernel13GemmUniversalIN4cute5tupleIJiiiiEEENS1_10collective13CollectiveMmaINS1_35MainloopSm100TmaUmmaWarpSpecializedILi17ELi2ELi4ENS5_IJNS4_1CILi8EEENSA_ILi1EEESC_EEEEENS5_IJNSA_ILi64EEENSA_ILi128EEENSA_ILi32EEEEEENS_6half_tENS5_IJlSC_lEEESJ_SK_NS4_8TiledMMAINS4_8MMA_AtomIJNS4_20SM100_MMA_F16BF16_SSISJ_SJ_fLi64ELi128ELNS4_4UMMA5MajorE0ELSP_0ELNSO_7ScaleInE0ELSQ_0EEEEEENS4_6LayoutINS5_IJSC_SC_SC_EEENS5_IJNSA_ILi0EEESV_SV_EEEEENS5_IJNS4_10UnderscoreESY_SY_EEEEENS4_13SM90_TMA_LOADENS4_14ComposedLayoutINS4_7SwizzleILi2ELi4ELi3EEENS4_18smem_ptr_flag_bitsILi16EEENST_INS5_IJSB_SH_EEENS5_IJSH_SC_EEEEEEEvNS4_8identityENS4_23SM90_TMA_LOAD_MULTICASTES1A_vS1B_EENS_8epilogue10collective18CollectiveEpilogueINS1E_23Sm100TmaWarpSpecializedILi4ELi2ELi16ELb1ELb0EEEJSI_NS5_IJNST_ISF_SC_EENST_ISH_SC_EEEEESJ_SK_SJ_SK_NS1E_6fusion15FusionCallbacksIS1I_NS1M_17LinearCombinationISJ_fSJ_fLNS_15FloatRoundStyleE2EEESI_S1L_JEEENS4_5SM1004TMEM4LOAD26SM100_TMEM_LOAD_16dp256b4xES11_S1A_NS4_17SM75_U32x4_LDSM_NENS4_14SM90_TMA_STOREES1A_NS4_17SM90_U32x4_STSM_NENS4_39AutoVectorizingCopyWithAssumedAlignmentILi128EEEEEEvvEEEEvNT_6ParamsE,"ax",@progbits
	.align	128
.text._ZN7cutlass13device_kernelINS_4gemm6kernel13GemmUniversalIN4cute5tupleIJiiiiEEENS1_10collective13CollectiveMmaINS1_35MainloopSm100TmaUmmaWarpSpecializedILi17ELi2ELi4ENS5_IJNS4_1CILi8EEENSA_ILi1EEESC_EEEEENS5_IJNSA_ILi64EEENSA_ILi128EEENSA_ILi32EEEEEENS_6half_tENS5_IJlSC_lEEESJ_SK_NS4_8TiledMMAINS4_8MMA_AtomIJNS4_20SM100_MMA_F16BF16_SSISJ_SJ_fLi64ELi128ELNS4_4UMMA5MajorE0ELSP_0ELNSO_7ScaleInE0ELSQ_0EEEEEENS4_6LayoutINS5_IJSC_SC_SC_EEENS5_IJNSA_ILi0EEESV_SV_EEEEENS5_IJNS4_10UnderscoreESY_SY_EEEEENS4_13SM90_TMA_LOADENS4_14ComposedLayoutINS4_7SwizzleILi2ELi4ELi3EEENS4_18smem_ptr_flag_bitsILi16EEENST_INS5_IJSB_SH_EEENS5_IJSH_SC_EEEEEEEvNS4_8identityENS4_23SM90_TMA_LOAD_MULTICASTES1A_vS1B_EENS_8epilogue10collective18CollectiveEpilogueINS1E_23Sm100TmaWarpSpecializedILi4ELi2ELi16ELb1ELb0EEEJSI_NS5_IJNST_ISF_SC_EENST_ISH_SC_EEEEESJ_SK_SJ_SK_NS1E_6fusion15FusionCallbacksIS1I_NS1M_17LinearCombinationISJ_fSJ_fLNS_15FloatRoundStyleE2EEESI_S1L_JEEENS4_5SM1004TMEM4LOAD26SM100_TMEM_LOAD_16dp256b4xES11_S1A_NS4_17SM75_U32x4_LDSM_NENS4_14SM90_TMA_STOREES1A_NS4_17SM90_U32x4_STSM_NENS4_39AutoVectorizingCopyWithAssumedAlignmentILi128EEEEEEvvEEEEvNT_6ParamsE:
        .type           _ZN7cutlass13device_kernelINS_4gemm6kernel13GemmUniversalIN4cute5tupleIJiiiiEEENS1_10collective13CollectiveMmaINS1_35MainloopSm100TmaUmmaWarpSpecializedILi17ELi2ELi4ENS5_IJNS4_1CILi8EEENSA_ILi1EEESC_EEEEENS5_IJNSA_ILi64EEENSA_ILi128EEENSA_ILi32EEEEEENS_6half_tENS5_IJlSC_lEEESJ_SK_NS4_8TiledMMAINS4_8MMA_AtomIJNS4_20SM100_MMA_F16BF16_SSISJ_SJ_fLi64ELi128ELNS4_4UMMA5MajorE0ELSP_0ELNSO_7ScaleInE0ELSQ_0EEEEEENS4_6LayoutINS5_IJSC_SC_SC_EEENS5_IJNSA_ILi0EEESV_SV_EEEEENS5_IJNS4_10UnderscoreESY_SY_EEEEENS4_13SM90_TMA_LOADENS4_14ComposedLayoutINS4_7SwizzleILi2ELi4ELi3EEENS4_18smem_ptr_flag_bitsILi16EEENST_INS5_IJSB_SH_EEENS5_IJSH_SC_EEEEEEEvNS4_8identityENS4_23SM90_TMA_LOAD_MULTICASTES1A_vS1B_EENS_8epilogue10collective18CollectiveEpilogueINS1E_23Sm100TmaWarpSpecializedILi4ELi2ELi16ELb1ELb0EEEJSI_NS5_IJNST_ISF_SC_EENST_ISH_SC_EEEEESJ_SK_SJ_SK_NS1E_6fusion15FusionCallbacksIS1I_NS1M_17LinearCombinationISJ_fSJ_fLNS_15FloatRoundStyleE2EEESI_S1L_JEEENS4_5SM1004TMEM4LOAD26SM100_TMEM_LOAD_16dp256b4xES11_S1A_NS4_17SM75_U32x4_LDSM_NENS4_14SM90_TMA_STOREES1A_NS4_17SM90_U32x4_STSM_NENS4_39AutoVectorizingCopyWithAssumedAlignmentILi128EEEEEEvvEEEEvNT_6ParamsE,@function
        .size           _ZN7cutlass13device_kernelINS_4gemm6kernel13GemmUniversalIN4cute5tupleIJiiiiEEENS1_10collective13CollectiveMmaINS1_35MainloopSm100TmaUmmaWarpSpecializedILi17ELi2ELi4ENS5_IJNS4_1CILi8EEENSA_ILi1EEESC_EEEEENS5_IJNSA_ILi64EEENSA_ILi128EEENSA_ILi32EEEEEENS_6half_tENS5_IJlSC_lEEESJ_SK_NS4_8TiledMMAINS4_8MMA_AtomIJNS4_20SM100_MMA_F16BF16_SSISJ_SJ_fLi64ELi128ELNS4_4UMMA5MajorE0ELSP_0ELNSO_7ScaleInE0ELSQ_0EEEEEENS4_6LayoutINS5_IJSC_SC_SC_EEENS5_IJNSA_ILi0EEESV_SV_EEEEENS5_IJNS4_10UnderscoreESY_SY_EEEEENS4_13SM90_TMA_LOADENS4_14ComposedLayoutINS4_7SwizzleILi2ELi4ELi3EEENS4_18smem_ptr_flag_bitsILi16EEENST_INS5_IJSB_SH_EEENS5_IJSH_SC_EEEEEEEvNS4_8identityENS4_23SM90_TMA_LOAD_MULTICASTES1A_vS1B_EENS_8epilogue10collective18CollectiveEpilogueINS1E_23Sm100TmaWarpSpecializedILi4ELi2ELi16ELb1ELb0EEEJSI_NS5_IJNST_ISF_SC_EENST_ISH_SC_EEEEESJ_SK_SJ_SK_NS1E_6fusion15FusionCallbacksIS1I_NS1M_17LinearCombinationISJ_fSJ_fLNS_15FloatRoundStyleE2EEESI_S1L_JEEENS4_5SM1004TMEM4LOAD26SM100_TMEM_LOAD_16dp256b4xES11_S1A_NS4_17SM75_U32x4_LDSM_NENS4_14SM90_TMA_STOREES1A_NS4_17SM90_U32x4_STSM_NENS4_39AutoVectorizingCopyWithAssumedAlignmentILi128EEEEEEvvEEEEvNT_6ParamsE,(.L_x_223 - _ZN7cutlass13device_kernelINS_4gemm6kernel13GemmUniversalIN4cute5tupleIJiiiiEEENS1_10collective13CollectiveMmaINS1_35MainloopSm100TmaUmmaWarpSpecializedILi17ELi2ELi4ENS5_IJNS4_1CILi8EEENSA_ILi1EEESC_EEEEENS5_IJNSA_ILi64EEENSA_ILi128EEENSA_ILi32EEEEEENS_6half_tENS5_IJlSC_lEEESJ_SK_NS4_8TiledMMAINS4_8MMA_AtomIJNS4_20SM100_MMA_F16BF16_SSISJ_SJ_fLi64ELi128ELNS4_4UMMA5MajorE0ELSP_0ELNSO_7ScaleInE0ELSQ_0EEEEEENS4_6LayoutINS5_IJSC_SC_SC_EEENS5_IJNSA_ILi0EEESV_SV_EEEEENS5_IJNS4_10UnderscoreESY_SY_EEEEENS4_13SM90_TMA_LOADENS4_14ComposedLayoutINS4_7SwizzleILi2ELi4ELi3EEENS4_18smem_ptr_flag_bitsILi16EEENST_INS5_IJSB_SH_EEENS5_IJSH_SC_EEEEEEEvNS4_8identityENS4_23SM90_TMA_LOAD_MULTICASTES1A_vS1B_EENS_8epilogue10collective18CollectiveEpilogueINS1E_23Sm100TmaWarpSpecializedILi4ELi2ELi16ELb1ELb0EEEJSI_NS5_IJNST_ISF_SC_EENST_ISH_SC_EEEEESJ_SK_SJ_SK_NS1E_6fusion15FusionCallbacksIS1I_NS1M_17LinearCombinationISJ_fSJ_fLNS_15FloatRoundStyleE2EEESI_S1L_JEEENS4_5SM1004TMEM4LOAD26SM100_TMEM_LOAD_16dp256b4xES11_S1A_NS4_17SM75_U32x4_LDSM_NENS4_14SM90_TMA_STOREES1A_NS4_17SM90_U32x4_STSM_NENS4_39AutoVectorizingCopyWithAssumedAlignmentILi128EEEEEEvvEEEEvNT_6ParamsE)
        .other          _ZN7cutlass13device_kernelINS_4gemm6kernel13GemmUniversalIN4cute5tupleIJiiiiEEENS1_10collective13CollectiveMmaINS1_35MainloopSm100TmaUmmaWarpSpecializedILi17ELi2ELi4ENS5_IJNS4_1CILi8EEENSA_ILi1EEESC_EEEEENS5_IJNSA_ILi64EEENSA_ILi128EEENSA_ILi32EEEEEENS_6half_tENS5_IJlSC_lEEESJ_SK_NS4_8TiledMMAINS4_8MMA_AtomIJNS4_20SM100_MMA_F16BF16_SSISJ_SJ_fLi64ELi128ELNS4_4UMMA5MajorE0ELSP_0ELNSO_7ScaleInE0ELSQ_0EEEEEENS4_6LayoutINS5_IJSC_SC_SC_EEENS5_IJNSA_ILi0EEESV_SV_EEEEENS5_IJNS4_10UnderscoreESY_SY_EEEEENS4_13SM90_TMA_LOADENS4_14ComposedLayoutINS4_7SwizzleILi2ELi4ELi3EEENS4_18smem_ptr_flag_bitsILi16EEENST_INS5_IJSB_SH_EEENS5_IJSH_SC_EEEEEEEvNS4_8identityENS4_23SM90_TMA_LOAD_MULTICASTES1A_vS1B_EENS_8epilogue10collective18CollectiveEpilogueINS1E_23Sm100TmaWarpSpecializedILi4ELi2ELi16ELb1ELb0EEEJSI_NS5_IJNST_ISF_SC_EENST_ISH_SC_EEEEESJ_SK_SJ_SK_NS1E_6fusion15FusionCallbacksIS1I_NS1M_17LinearCombinationISJ_fSJ_fLNS_15FloatRoundStyleE2EEESI_S1L_JEEENS4_5SM1004TMEM4LOAD26SM100_TMEM_LOAD_16dp256b4xES11_S1A_NS4_17SM75_U32x4_LDSM_NENS4_14SM90_TMA_STOREES1A_NS4_17SM90_U32x4_STSM_NENS4_39AutoVectorizingCopyWithAssumedAlignmentILi128EEEEEEvvEEEEvNT_6ParamsE,@"STO_CUDA_ENTRY STV_DEFAULT"
_ZN7cutlass13device_kernelINS_4gemm6kernel13GemmUniversalIN4cute5tupleIJiiiiEEENS1_10collective13CollectiveMmaINS1_35MainloopSm100TmaUmmaWarpSpecializedILi17ELi2ELi4ENS5_IJNS4_1CILi8EEENSA_ILi1EEESC_EEEEENS5_IJNSA_ILi64EEENSA_ILi128EEENSA_ILi32EEEEEENS_6half_tENS5_IJlSC_lEEESJ_SK_NS4_8TiledMMAINS4_8MMA_AtomIJNS4_20SM100_MMA_F16BF16_SSISJ_SJ_fLi64ELi128ELNS4_4UMMA5MajorE0ELSP_0ELNSO_7ScaleInE0ELSQ_0EEEEEENS4_6LayoutINS5_IJSC_SC_SC_EEENS5_IJNSA_ILi0EEESV_SV_EEEEENS5_IJNS4_10UnderscoreESY_SY_EEEEENS4_13SM90_TMA_LOADENS4_14ComposedLayoutINS4_7SwizzleILi2ELi4ELi3EEENS4_18smem_ptr_flag_bitsILi16EEENST_INS5_IJSB_SH_EEENS5_IJSH_SC_EEEEEEEvNS4_8identityENS4_23SM90_TMA_LOAD_MULTICASTES1A_vS1B_EENS_8epilogue10collective18CollectiveEpilogueINS1E_23Sm100TmaWarpSpecializedILi4ELi2ELi16ELb1ELb0EEEJSI_NS5_IJNST_ISF_SC_EENST_ISH_SC_EEEEESJ_SK_SJ_SK_NS1E_6fusion15FusionCallbacksIS1I_NS1M_17LinearCombinationISJ_fSJ_fLNS_15FloatRoundStyleE2EEESI_S1L_JEEENS4_5SM1004TMEM4LOAD26SM100_TMEM_LOAD_16dp256b4xES11_S1A_NS4_17SM75_U32x4_LDSM_NENS4_14SM90_TMA_STOREES1A_NS4_17SM90_U32x4_STSM_NENS4_39AutoVectorizingCopyWithAssumedAlignmentILi128EEEEEEvvEEEEvNT_6ParamsE:
[----:B------:R-:W1:Y:S01]  /*0000*/  LDC R1, c[0x0][0x37c] ;  /* 0x0000df00ff017b82 */ /* 0x000e620000000800 */
[----:B------:R-:W2:Y:S01]  /*0010*/  S2R R57, SR_TID.X ;  /* 0x0000000000397919 */ /* 0x000ea20000002100 */
[----:B------:R-:W3:Y:S01]  /*0020*/  LDCU.64 UR8, c[0x0][0x890] ;  /* 0x00011200ff0877ac */ /* 0x000ee20008000a00 */
[----:B------:R-:W-:Y:S02]  /*0030*/  PRMT R45, RZ, 0x7610, R45 ;  /* 0x00007610ff2d7816 */ /* 0x000fe4000000002d */
[----:B------:R-:W-:Y:S01]  /*0040*/  ELECT P3, URZ, PT ;  /* 0x0000000000ff782f */ /* 0x000fe20003860000 */
[----:B---3--:R-:W-:-:S04]  /*0050*/  UISETP.NE.U32.AND UP0, UPT, UR8, URZ, UPT ;  /* 0x000000ff0800728c */ /* 0x008fc8000bf05070 */
[----:B------:R-:W-:Y:S01]  /*0060*/  UISETP.NE.AND.EX UP0, UPT, UR9, URZ, UPT, UP0 ;  /* 0x000000ff0900728c */ /* 0x000fe2000bf05300 */
[----:B--2---:R-:W-:-:S05]  /*0070*/  SHF.R.U32.HI R46, RZ, 0x5, R57 ;  /* 0x00000005ff2e7819 */ /* 0x004fca0000011639 */
[----:B------:R-:W2:Y:S02]  /*0080*/  SHFL.IDX PT, R0, R46, RZ, 0x1f ;  /* 0x00001fff2e007589 */ /* 0x000ea400000e0000 */
[----:B--2---:R-:W-:Y:S01]  /*0090*/  R2UR UR18, R0 ;  /* 0x00000000001272ca */ /* 0x004fe200000e0000 */
[----:B-1----:R-:W-:-:S14]  /*00a0*/  BRA.U UP0, `(.L_x_0) ;  /* 0x0000000100307547 */ /* 0x002fdc000b800000 */
[----:B------:R-:W1:Y:S02]  /*00b0*/  LDCU.64 UR4, c[0x0][0x888] ;  /* 0x00011100ff0477ac */ /* 0x000e640008000a00 */
[----:B-1----:R-:W-:-:S04]  /*00c0*/  UISETP.NE.U32.AND UP0, UPT, UR4, URZ, UPT ;  /* 0x000000ff0400728c */ /* 0x002fc8000bf05070 */
[----:B------:R-:W-:-:S09]  /*00d0*/  UISETP.NE.AND.EX UP0, UPT, UR5, URZ, UPT, UP0 ;  /* 0x000000ff0500728c */ /* 0x000fd2000bf05300 */
[----:B------:R-:W-:Y:S05]  /*00e0*/  BRA.U !UP0, `(.L_x_1) ;  /* 0x0000000108147547 */ /* 0x000fea000b800000 */
[----:B------:R-:W1:Y:S01]  /*00f0*/  LDC.64 R2, c[0x0][0x888] ;  /* 0x00022200ff027b82 */ /* 0x000e620000000a00 */
[----:B------:R-:W1:Y:S02]  /*0100*/  LDCU.64 UR4, c[0x0][0x358] ;  /* 0x00006b00ff0477ac */ /* 0x000e640008000a00 */
[----:B-1----:R1:W5:Y:S01]  /*0110*/  LDG.E R27, desc[UR4][R2.64] ;  /* 0x00000004021b7981 */ /* 0x002362000c1e1900 */
[----:B------:R-:W-:Y:S01]  /*0120*/  HFMA2 R45, -RZ, RZ, 0, 5.9604644775390625e-08 ;  /* 0x00000001ff2d7431 */ /* 0x000fe200000001ff */
[----:B------:R-:W-:Y:S05]  /*0130*/  BRA `(.L_x_0) ;  /* 0x00000000000c7947 */ /* 0x000fea0003800000 */
.L_x_1:
[----:B------:R-:W1:Y:S01]  /*0140*/  LDCU UR4, c[0x0][0x880] ;  /* 0x00011000ff0477ac */ /* 0x000e620008000800 */
[----:B------:R-:W-:Y:S01]  /*0150*/  HFMA2 R45, -RZ, RZ, 0, 5.9604644775390625e-08 ;  /* 0x00000001ff2d7431 */ /* 0x000fe200000001ff */
[----:B-1----:R-:W-:-:S07]  /*0160*/  MOV R27, UR4 ;  /* 0x00000004001b7c02 */ /* 0x002fce0008000f00 */
.L_x_0:
[----:B------:R-:W2:Y:S02]  /*0170*/  LDCU.64 UR4, c[0x0][0x8b0] ;  /* 0x00011600ff0477ac */ /* 0x000ea40008000a00 */
[----:B--2---:R-:W-:-:S04]  /*0180*/  UISETP.NE.U32.AND UP0, UPT, UR4, URZ, UPT ;  /* 0x000000ff0400728c */ /* 0x004fc8000bf05070 */
[----:B------:R-:W-:-:S09]  /*0190*/  UISETP.NE.AND.EX UP0, UPT, UR5, URZ, UPT, UP0 ;  /* 0x000000ff0500728c */ /* 0x000fd2000bf05300 */
[----:B------:R-:W-:Y:S05]  /*01a0*/  BRA.U UP0, `(.L_x_2) ;  /* 0x0000000100287547 */ /* 0x000fea000b800000 */
[----:B------:R-:W2:Y:S02]  /*01b0*/  LDCU.64 UR4, c[0x0][0x8a8] ;  /* 0x00011500ff0477ac */ /* 0x000ea40008000a00 */
[----:B--2---:R-:W-:-:S04]  /*01c0*/  UISETP.NE.U32.AND UP0, UPT, UR4, URZ, UPT ;  /* 0x000000ff0400728c */ /* 0x004fc8000bf05070 */
[----:B------:R-:W-:-:S09]  /*01d0*/  UISETP.NE.AND.EX UP0, UPT, UR5, URZ, UPT, UP0 ;  /* 0x000000ff0500728c */ /* 0x000fd2000bf05300 */
[----:B------:R-:W-:Y:S05]  /*01e0*/  BRA.U !UP0, `(.L_x_3) ;  /* 0x0000000108107547 */ /* 0x000fea000b800000 */
[----:B------:R-:W2:Y:S01]  /*01f0*/  LDC.64 R24, c[0x0][0x8a8] ;  /* 0x00022a00ff187b82 */ /* 0x000ea20000000a00 */
[----:B------:R-:W2:Y:S02]  /*0200*/  LDCU.64 UR4, c[0x0][0x358] ;  /* 0x00006b00ff0477ac */ /* 0x000ea40008000a00 */
[----:B--2---:R2:W5:Y:S01]  /*0210*/  LDG.E R24, desc[UR4][R24.64] ;  /* 0x0000000418187981 */ /* 0x004562000c1e1900 */
[----:B------:R-:W-:Y:S05]  /*0220*/  BRA `(.L_x_2) ;  /* 0x0000000000087947 */ /* 0x000fea0003800000 */
.L_x_3:
[----:B------:R-:W2:Y:S02]  /*0230*/  LDCU UR4, c[0x0][0x8a0] ;  /* 0x00011400ff0477ac */ /* 0x000ea40008000800 */
[----:B--2---:R-:W-:Y:S02]  /*0240*/  MOV R24, UR4 ;  /* 0x0000000400187c02 */ /* 0x004fe40008000f00 */
.L_x_2:
[----:B------:R-:W-:Y:S01]  /*0250*/  IMAD.U32 R0, RZ, RZ, UR18 ;  /* 0x00000012ff007e24 */ /* 0x000fe2000f8e00ff */
[----:B------:R-:W-:Y:S04]  /*0260*/  BSSY.RECONVERGENT B0, `(.L_x_4) ;  /* 0x000000c000007945 */ /* 0x000fe80003800200 */
[C---:B------:R-:W-:Y:S02]  /*0270*/  ISETP.NE.OR P1, PT, R0.reuse, 0x1, !P3 ;  /* 0x000000010000780c */ /* 0x040fe40005f25670 */
[----:B------:R-:W-:-:S11]  /*0280*/  ISETP.NE.OR P0, PT, R0, 0x3, !P3 ;  /* 0x000000030000780c */ /* 0x000fd60005f05670 */
[----:B------:R-:W-:Y:S05]  /*0290*/  @P1 BRA `(.L_x_5) ;  /* 0x0000000000201947 */ /* 0x000fea0003800000 */
[----:B------:R-:W3:Y:S02]  /*02a0*/  LDCU.64 UR4, c[0x0][0x348] ;  /* 0x00006900ff0477ac */ /* 0x000ee40008000a00 */
[----:B---3--:R-:W-:Y:S02]  /*02b0*/  UIADD3 UR6, UP1, UPT, UR4, 0x80, URZ ;  /* 0x0000008004067890 */ /* 0x008fe4000ff3e0ff */
[----:B------:R-:W-:Y:S02]  /*02c0*/  UIADD3 UR4, UP0, UPT, UR4, 0x180, URZ ;  /* 0x0000018004047890 */ /* 0x000fe4000ff1e0ff */
[----:B------:R-:W-:Y:S02]  /*02d0*/  UIADD3.X UR7, UPT, UPT, URZ, UR5, URZ, UP1, !UPT ;  /* 0x00000005ff077290 */ /* 0x000fe40008ffe4ff */
[----:B------:R-:W-:-:S07]  /*02e0*/  UIADD3.X UR5, UPT, UPT, URZ, UR5, URZ, UP0, !UPT ;  /* 0x00000005ff057290 */ /* 0x000fce00087fe4ff */
[----:B------:R3:W-:Y:S02]  /*02f0*/  UTMACCTL.PF [UR6] ;  /* 0x00000000060079b9 */ /* 0x0007e40008040000 */
[----:B------:R3:W-:Y:S02]  /*0300*/  UTMACCTL.PF [UR4] ;  /* 0x00000000040079b9 */ /* 0x0007e40008040000 */
[----:B---3--:R-:W-:Y:S01]  /*0310*/  NOP ;  /* 0x0000000000007918 */ /* 0x008fe20000000000 */
.L_x_5:
[----:B------:R-:W-:Y:S05]  /*0320*/  BSYNC.RECONVERGENT B0 ;  /* 0x0000000000007941 */ /* 0x000fea0003800200 */
.L_x_4:
[----:B------:R-:W-:Y:S04]  /*0330*/  BSSY.RECONVERGENT B0, `(.L_x_6) ;  /* 0x000000a000007945 */ /* 0x000fe80003800200 */
        /* <DEDUP_REMOVED lines=9> */
.L_x_7:
[----:B------:R-:W-:Y:S05]  /*03d0*/  BSYNC.RECONVERGENT B0 ;  /* 0x0000000000007941 */ /* 0x000fea0003800200 */
.L_x_6:
[----:B------:R-:W3:Y:S01]  /*03e0*/  LDCU.64 UR4, c[0x0][0x888] ;  /* 0x00011100ff0477ac */ /* 0x000ee20008000a00 */
[----:B------:R-:W-:Y:S02]  /*03f0*/  UISETP.EQ.U32.AND UP2, UPT, UR8, URZ, UPT ;  /* 0x000000ff0800728c */ /* 0x000fe4000bf42070 */
[----:B------:R-:W-:Y:S02]  /*0400*/  UPLOP3.LUT UP3, UPT, UPT, UPT, UPT, 0x80, 0x8 ;  /* 0x000000000008789c */ /* 0x000fe40003f6f070 */
[----:B---3--:R-:W-:-:S04]  /*0410*/  UISETP.NE.U32.AND UP0, UPT, UR4, URZ, UPT ;  /* 0x000000ff0400728c */ /* 0x008fc8000bf05070 */
[----:B------:R-:W-:-:S04]  /*0420*/  UISETP.NE.AND.EX UP1, UPT, UR5, URZ, UPT, UP0 ;  /* 0x000000ff0500728c */ /* 0x000fc8000bf25300 */
[----:B------:R-:W-:-:S04]  /*0430*/  UISETP.EQ.OR.EX UP4, UPT, UR9, URZ, !UP1, UP2 ;  /* 0x000000ff0900728c */ /* 0x000fc8000cf82720 */
[----:B------:R-:W-:-:S06]  /*0440*/  UP2UR UR4, UPR, URZ, 0x10 ;  /* 0x00000010ff047883 */ /* 0x000fcc0008000000 */
[----:B------:R-:W-:Y:S01]  /*0450*/  MOV R49, UR4 ;  /* 0x0000000400317c02 */ /* 0x000fe20008000f00 */
[----:B------:R-:W-:Y:S06]  /*0460*/  BRA.U !UP4, `(.L_x_8) ;  /* 0x000000010c207547 */ /* 0x000fec000b800000 */
[----:B------:R-:W-:Y:S01]  /*0470*/  UISETP.NE.U32.AND UP2, UPT, UR8, URZ, UPT ;  /* 0x000000ff0800728c */ /* 0x000fe2000bf45070 */
[----:B-----5:R-:W-:Y:S01]  /*0480*/  FSETP.NEU.AND P0, PT, R27, RZ, PT ;  /* 0x000000ff1b00720b */ /* 0x020fe20003f0d000 */
[----:B------:R-:W-:Y:S02]  /*0490*/  USEL UR4, URZ, 0xffffffff, UP1 ;  /* 0xffffffffff047887 */ /* 0x000fe40008800000 */
[----:B------:R-:W-:-:S10]  /*04a0*/  UISETP.NE.AND.EX UP2, UPT, UR9, URZ, UPT, UP2 ;  /* 0x000000ff0900728c */ /* 0x000fd4000bf45320 */
[----:B------:R-:W-:Y:S01]  /*04b0*/  VOTEU.ANY UP0, P0 ;  /* 0x0000000000ff7886 */ /* 0x000fe20000000100 */
[----:B------:R-:W-:-:S04]  /*04c0*/  @!UP2 USEL UR4, URZ, 0xffffffff, UP0 ;  /* 0xffffffffff04a887 */ /* 0x000fc80008000000 */
[----:B------:R-:W-:-:S04]  /*04d0*/  ULOP3.LUT UR4, UR4, 0x1, URZ, 0xc0, !UPT ;  /* 0x0000000104047892 */ /* 0x000fc8000f8ec0ff */
[----:B------:R-:W-:-:S11]  /*04e0*/  UISETP.NE.U32.AND UP3, UPT, UR4, 0x1, UPT ;  /* 0x000000010400788c */ /* 0x000fd6000bf65070 */
.L_x_8:
[----:B-1----:R-:W1:Y:S02]  /*04f0*/  SHFL.IDX PT, R2, R46, RZ, 0x1f ;  /* 0x00001fff2e027589 */ /* 0x002e6400000e0000 */
[----:B-1----:R-:W-:-:S13]  /*0500*/  ISETP.NE.AND P0, PT, R2, RZ, PT ;  /* 0x000000ff0200720c */ /* 0x002fda0003f05270 */
[----:B------:R-:W-:Y:S05]  /*0510*/  @P0 BRA `(.L_x_9) ;  /* 0x0000000000cc0947 */ /* 0x000fea0003800000 */
[----:B------:R-:W-:Y:S01]  /*0520*/  ELECT P0, URZ, PT ;  /* 0x0000000000ff782f */ /* 0x000fe20003800000 */
[----:B------:R-:W-:-:S12]  /*0530*/  BSSY.RECONVERGENT B0, `(.L_x_9) ;  /* 0x0000031000007945 */ /* 0x000fd80003800200 */
[----:B------:R-:W-:Y:S05]  /*0540*/  @!P0 BRA `(.L_x_10) ;  /* 0x0000000000bc8947 */ /* 0x000fea0003800000 */
[----:B------:R-:W1:Y:S01]  /*0550*/  S2UR UR4, SR_CgaCtaId ;  /* 0x00000000000479c3 */ /* 0x000e620000008800 */
[----:B------:R-:W-:Y:S01]  /*0560*/  UMOV UR5, 0x400 ;  /* 0x0000040000057882 */ /* 0x000fe20000000000 */
[----:B------:R-:W-:Y:S01]  /*0570*/  UMOV UR8, 0x1 ;  /* 0x0000000100087882 */ /* 0x000fe20000000000 */
[----:B------:R-:W-:Y:S01]  /*0580*/  UMOV UR6, 0x8 ;  /* 0x0000000800067882 */ /* 0x000fe20000000000 */
[----:B------:R-:W-:-:S04]  /*0590*/  UIADD3 UR8, UPT, UPT, -UR8, 0x100000, URZ ;  /* 0x0010000008087890 */ /* 0x000fc8000fffe1ff */
[----:B------:R-:W-:Y:S02]  /*05a0*/  USHF.L.U32 UR9, UR8, 0xb, URZ ;  /* 0x0000000b08097899 */ /* 0x000fe400080006ff */
[----:B------:R-:W-:Y:S02]  /*05b0*/  USHF.L.U32 UR8, UR8, 0x1, URZ ;  /* 0x0000000108087899 */ /* 0x000fe400080006ff */
[----:B------:R-:W-:-:S04]  /*05c0*/  UIADD3 UR6, UPT, UPT, -UR6, 0x100000, URZ ;  /* 0x0010000006067890 */ /* 0x000fc8000fffe1ff */
[----:B------:R-:W-:Y:S02]  /*05d0*/  USHF.L.U32 UR7, UR6, 0xb, URZ ;  /* 0x0000000b06077899 */ /* 0x000fe400080006ff */
[----:B------:R-:W-:Y:S02]  /*05e0*/  USHF.L.U32 UR6, UR6, 0x1, URZ ;  /* 0x0000000106067899 */ /* 0x000fe400080006ff */
[----:B-1----:R-:W-:Y:S01]  /*05f0*/  ULEA UR4, UR4, UR5, 0x18 ;  /* 0x0000000504047291 */ /* 0x002fe2000f8ec0ff */
[----:B------:R-:W1:Y:S11]  /*0600*/  FENCE.VIEW.ASYNC.S ;  /* 0x00000000000073c6 */ /* 0x000e760000000000 */
[----:B-1----:R1:W3:Y:S01]  /*0610*/  SYNCS.EXCH.64 URZ, [UR4], UR8 ;  /* 0x0000000804ff75b2 */ /* 0x0022e20008000100 */
[----:B------:R1:W4:Y:S01]  /*0620*/  SYNCS.EXCH.64 URZ, [UR4+0x88], UR6 ;  /* 0x0000880604ff75b2 */ /* 0x0003220008000100 */
[----:B------:R1:W1:Y:S01]  /*0630*/  SYNCS.EXCH.64 URZ, [UR4+0x8], UR8 ;  /* 0x0000080804ff75b2 */ /* 0x0002620008000100 */
        /* <DEDUP_REMOVED lines=31> */
[----:B---34-:R-:W-:Y:S01]  /*0830*/  NOP ;  /* 0x0000000000007918 */ /* 0x018fe20000000000 */
.L_x_10:
[----:B-1----:R-:W-:Y:S05]  /*0840*/  BSYNC.RECONVERGENT B0 ;  /* 0x0000000000007941 */ /* 0x002fea0003800200 */
.L_x_9:
[----:B------:R-:W1:Y:S01]  /*0850*/  SHFL.IDX PT, R2, R46, RZ, 0x1f ;  /* 0x00001fff2e027589 */ /* 0x000e6200000e0000 */
[----:B------:R-:W-:Y:S01]  /*0860*/  NOP ;  /* 0x0000000000007918 */ /* 0x000fe20000000000 */
[----:B-1----:R-:W-:-:S13]  /*0870*/  ISETP.NE.AND P0, PT, R2, 0x1, PT ;  /* 0x000000010200780c */ /* 0x002fda0003f05270 */
[----:B------:R-:W-:Y:S05]  /*0880*/  @P0 BRA `(.L_x_11) ;  /* 0x0000000000580947 */ /* 0x000fea0003800000 */
        /* <DEDUP_REMOVED lines=9> */
[----:B------:R-:W-:Y:S01]  /*0920*/  USHF.L.U32 UR6, UR6, 0x1, URZ ;  /* 0x0000000106067899 */ /* 0x000fe200080006ff */
[----:B------:R-:W-:Y:S01]  /*0930*/  ELECT P0, URZ, PT ;  /* 0x0000000000ff782f */ /* 0x000fe20003800000 */
[----:B-1----:R-:W-:Y:S01]  /*0940*/  ULEA UR4, UR4, UR5, 0x18 ;  /* 0x0000000504047291 */ /* 0x002fe2000f8ec0ff */
[----:B------:R-:W1:Y:S11]  /*0950*/  FENCE.VIEW.ASYNC.S ;  /* 0x00000000000073c6 */ /* 0x000e760000000000 */
[----:B-1----:R1:W3:Y:S01]  /*0960*/  SYNCS.EXCH.64 URZ, [UR4+0x110], UR8 ;  /* 0x0001100804ff75b2 */ /* 0x0022e20008000100 */
[----:B------:R1:W4:Y:S01]  /*0970*/  SYNCS.EXCH.64 URZ, [UR4+0x130], UR6 ;  /* 0x0001300604ff75b2 */ /* 0x0003220008000100 */
[----:B------:R1:W1:Y:S01]  /*0980*/  SYNCS.EXCH.64 URZ, [UR4+0x118], UR8 ;  /* 0x0001180804ff75b2 */ /* 0x0002620008000100 */
[----:B------:R1:W1:Y:S01]  /*0990*/  SYNCS.EXCH.64 URZ, [UR4+0x138], UR6 ;  /* 0x0001380604ff75b2 */ /* 0x0002620008000100 */
[----:B------:R1:W1:Y:S01]  /*09a0*/  SYNCS.EXCH.64 URZ, [UR4+0x120], UR8 ;  /* 0x0001200804ff75b2 */ /* 0x0002620008000100 */
[----:B------:R1:W1:Y:S01]  /*09b0*/  SYNCS.EXCH.64 URZ, [UR4+0x140], UR6 ;  /* 0x0001400604ff75b2 */ /* 0x0002620008000100 */
[----:B------:R1:W1:Y:S01]  /*09c0*/  SYNCS.EXCH.64 URZ, [UR4+0x128], UR8 ;  /* 0x0001280804ff75b2 */ /* 0x0002620008000100 */
[----:B------:R1:W1:Y:S01]  /*09d0*/  SYNCS.EXCH.64 URZ, [UR4+0x148], UR6 ;  /* 0x0001480604ff75b2 */ /* 0x0002620008000100 */
[----:B------:R-:W-:Y:S01]  /*09e0*/  NOP ;  /* 0x0000000000007918 */ /* 0x000fe20000000000 */
.L_x_11:
[----:B------:R-:W2:Y:S01]  /*09f0*/  SHFL.IDX PT, R2, R46, RZ, 0x1f ;  /* 0x00001fff2e027589 */ /* 0x000ea200000e0000 */
[----:B------:R-:W-:Y:S01]  /*0a00*/  NOP ;  /* 0x0000000000007918 */ /* 0x000fe20000000000 */
[----:B--2---:R-:W-:-:S13]  /*0a10*/  ISETP.NE.AND P0, PT, R2, 0x3, PT ;  /* 0x000000030200780c */ /* 0x004fda0003f05270 */
[----:B------:R-:W-:Y:S05]  /*0a20*/  @P0 BRA `(.L_x_12) ;  /* 0x0000000000300947 */ /* 0x000fea0003800000 */
[----:B-1----:R-:W1:Y:S01]  /*0a30*/  S2UR UR4, SR_CgaCtaId ;  /* 0x00000000000479c3 */ /* 0x002e620000008800 */
[----:B------:R-:W-:Y:S01]  /*0a40*/  UMOV UR6, 0x400 ;  /* 0x0000040000067882 */ /* 0x000fe20000000000 */
[----:B------:R-:W-:Y:S01]  /*0a50*/  UMOV UR5, 0x20 ;  /* 0x0000002000057882 */ /* 0x000fe20000000000 */
[----:B------:R-:W-:Y:S01]  /*0a60*/  ELECT P0, URZ, PT ;  /* 0x0000000000ff782f */ /* 0x000fe20003800000 */
[----:B-1----:R-:W-:Y:S02]  /*0a70*/  ULEA UR6, UR4, UR6, 0x18 ;  /* 0x0000000604067291 */ /* 0x002fe4000f8ec0ff */
[----:B------:R-:W-:-:S04]  /*0a80*/  UIADD3 UR4, UPT, UPT, -UR5, 0x100000, URZ ;  /* 0x0010000005047890 */ /* 0x000fc8000fffe1ff */
[----:B------:R-:W-:Y:S02]  /*0a90*/  USHF.L.U32 UR5, UR4, 0xb, URZ ;  /* 0x0000000b04057899 */ /* 0x000fe400080006ff */
[----:B------:R-:W-:Y:S01]  /*0aa0*/  USHF.L.U32 UR4, UR4, 0x1, URZ ;  /* 0x0000000104047899 */ /* 0x000fe200080006ff */
[----:B------:R-:W1:Y:S11]  /*0ab0*/  FENCE.VIEW.ASYNC.S ;  /* 0x00000000000073c6 */ /* 0x000e760000000000 */
[----:B-1----:R2:W1:Y:S01]  /*0ac0*/  SYNCS.EXCH.64 URZ, [UR6+0x150], UR4 ;  /* 0x0001500406ff75b2 */ /* 0x0024620008000100 */
[----:B------:R2:W1:Y:S02]  /*0ad0*/  SYNCS.EXCH.64 URZ, [UR6+0x158], UR4 ;  /* 0x0001580406ff75b2 */ /* 0x0004640008000100 */
[----:B--2---:R-:W-:Y:S01]  /*0ae0*/  NOP ;  /* 0x0000000000007918 */ /* 0x004fe20000000000 */
.L_x_12:
[----:B------:R-:W2:Y:S01]  /*0af0*/  SHFL.IDX PT, R2, R46, RZ, 0x1f ;  /* 0x00001fff2e027589 */ /* 0x000ea200000e0000 */
[----:B------:R-:W-:Y:S01]  /*0b00*/  NOP ;  /* 0x0000000000007918 */ /* 0x000fe20000000000 */
[----:B--2---:R-:W-:-:S13]  /*0b10*/  ISETP.NE.AND P0, PT, R2, 0x4, PT ;  /* 0x000000040200780c */ /* 0x004fda0003f05270 */
[----:B------:R-:W-:Y:S05]  /*0b20*/  @P0 BRA `(.L_x_13) ;  /* 0x00000000004c0947 */ /* 0x000fea0003800000 */
[----:B-1----:R-:W1:Y:S01]  /*0b30*/  S2UR UR6, SR_CgaCtaId ;  /* 0x00000000000679c3 */ /* 0x002e620000008800 */
[----:B------:R-:W-:Y:S01]  /*0b40*/  UMOV UR4, 0x720 ;  /* 0x0000072000047882 */ /* 0x000fe20000000000 */
[----:B------:R-:W-:Y:S01]  /*0b50*/  UMOV UR5, 0x400 ;  /* 0x0000040000057882 */ /* 0x000fe20000000000 */
[----:B------:R-:W-:Y:S01]  /*0b60*/  USEL UR4, UR4, 0x620, UP3 ;  /* 0x0000062004047887 */ /* 0x000fe20009800000 */
[----:B------:R-:W-:Y:S01]  /*0b70*/  UMOV UR8, 0x1 ;  /* 0x0000000100087882 */ /* 0x000fe20000000000 */
[----:B------:R-:W-:Y:S01]  /*0b80*/  ELECT P0, URZ, PT ;  /* 0x0000000000ff782f */ /* 0x000fe20003800000 */
[----:B------:R-:W-:-:S04]  /*0b90*/  UIADD3 UR8, UPT, UPT, -UR8, 0x100000, URZ ;  /* 0x0010000008087890 */ /* 0x000fc8000fffe1ff */
[----:B------:R-:W-:Y:S02]  /*0ba0*/  USHF.L.U32 UR9, UR8, 0xb, URZ ;  /* 0x0000000b08097899 */ /* 0x000fe400080006ff */
[----:B------:R-:W-:Y:S02]  /*0bb0*/  USHF.L.U32 UR8, UR8, 0x1, URZ ;  /* 0x0000000108087899 */ /* 0x000fe400080006ff */
[----:B-1----:R-:W-:Y:S02]  /*0bc0*/  ULEA UR6, UR6, UR5, 0x18 ;  /* 0x0000000506067291 */ /* 0x002fe4000f8ec0ff */
[----:B------:R-:W-:-:S04]  /*0bd0*/  UIADD3 UR4, UPT, UPT, -UR4, 0x100000, URZ ;  /* 0x0010000004047890 */ /* 0x000fc8000fffe1ff */
[----:B------:R-:W-:Y:S02]  /*0be0*/  USHF.L.U32 UR5, UR4, 0xb, URZ ;  /* 0x0000000b04057899 */ /* 0x000fe400080006ff */
[----:B------:R-:W-:Y:S01]  /*0bf0*/  USHF.L.U32 UR4, UR4, 0x1, URZ ;  /* 0x0000000104047899 */ /* 0x000fe200080006ff */
[----:B------:R-:W1:Y:S03]  /*0c00*/  FENCE.VIEW.ASYNC.S ;  /* 0x00000000000073c6 */ /* 0x000e660000000000 */
[----:B-1----:R2:W1:Y:S08]  /*0c10*/  SYNCS.EXCH.64 URZ, [UR6+0x160], UR8 ;  /* 0x0001600806ff75b2 */ /* 0x0024700008000100 */
[----:B------:R2:W1:Y:S01]  /*0c20*/  SYNCS.EXCH.64 URZ, [UR6+0x170], UR4 ;  /* 0x0001700406ff75b2 */ /* 0x0004620008000100 */
[----:B------:R2:W1:Y:S01]  /*0c30*/  SYNCS.EXCH.64 URZ, [UR6+0x168], UR8 ;  /* 0x0001680806ff75b2 */ /* 0x0004620008000100 */
[----:B------:R2:W1:Y:S02]  /*0c40*/  SYNCS.EXCH.64 URZ, [UR6+0x178], UR4 ;  /* 0x0001780406ff75b2 */ /* 0x0004640008000100 */
[----:B--2---:R-:W-:Y:S01]  /*0c50*/  NOP ;  /* 0x0000000000007918 */ /* 0x004fe20000000000 */
.L_x_13:
[----:B------:R-:W2:Y:S01]  /*0c60*/  SHFL.IDX PT, R2, R46, RZ, 0x1f ;  /* 0x00001fff2e027589 */ /* 0x000ea200000e0000 */
[----:B------:R-:W-:Y:S01]  /*0c70*/  NOP ;  /* 0x0000000000007918 */ /* 0x000fe20000000000 */
[----:B--2---:R-:W-:-:S13]  /*0c80*/  ISETP.NE.AND P0, PT, R2, 0x5, PT ;  /* 0x000000050200780c */ /* 0x004fda0003f05270 */
[----:B------:R-:W-:Y:S05]  /*0c90*/  @P0 BRA `(.L_x_14) ;  /* 0x0000000000580947 */ /* 0x000fea0003800000 */
[----:B-1----:R-:W1:Y:S01]  /*0ca0*/  S2UR UR4, SR_CgaCtaId ;  /* 0x00000000000479c3 */ /* 0x002e620000008800 */
        /* <DEDUP_REMOVED lines=12> */
[----:B-1----:R2:W1:Y:S01]  /*0d70*/  SYNCS.EXCH.64 URZ, [UR4+0x180], UR8 ;  /* 0x0001800804ff75b2 */ /* 0x0024620008000100 */
[----:B------:R2:W1:Y:S01]  /*0d80*/  SYNCS.EXCH.64 URZ, [UR4+0x1a0], UR6 ;  /* 0x0001a00604ff75b2 */ /* 0x0004620008000100 */
[----:B------:R2:W1:Y:S01]  /*0d90*/  SYNCS.EXCH.64 URZ, [UR4+0x188], UR8 ;  /* 0x0001880804ff75b2 */ /* 0x0004620008000100 */
[----:B------:R2:W1:Y:S01]  /*0da0*/  SYNCS.EXCH.64 URZ, [UR4+0x1a8], UR6 ;  /* 0x0001a80604ff75b2 */ /* 0x0004620008000100 */
[----:B------:R2:W1:Y:S01]  /*0db0*/  SYNCS.EXCH.64 URZ, [UR4+0x190], UR8 ;  /* 0x0001900804ff75b2 */ /* 0x0004620008000100 */
[----:B------:R2:W1:Y:S01]  /*0dc0*/  SYNCS.EXCH.64 URZ, [UR4+0x1b0], UR6 ;  /* 0x0001b00604ff75b2 */ /* 0x0004620008000100 */
[----:B------:R2:W1:Y:S01]  /*0dd0*/  SYNCS.EXCH.64 URZ, [UR4+0x198], UR8 ;  /* 0x0001980804ff75b2 */ /* 0x0004620008000100 */
[----:B------:R2:W1:Y:S02]  /*0de0*/  SYNCS.EXCH.64 URZ, [UR4+0x1b8], UR6 ;  /* 0x0001b80604ff75b2 */ /* 0x0004640008000100 */
[----:B--2---:R-:W-:Y:S01]  /*0df0*/  NOP ;  /* 0x0000000000007918 */ /* 0x004fe20000000000 */
.L_x_14:
        /* <DEDUP_REMOVED lines=8> */
[----:B------:R-:W-:-:S04]  /*0e80*/  UIADD3 UR6, UPT, UPT, -UR6, 0x100000, URZ ;  /* 0x0010000006067890 */ /* 0x000fc8000fffe1ff */
[----:B------:R-:W-:Y:S02]  /*0e90*/  USHF.L.U32 UR7, UR6, 0xb, URZ ;  /* 0x0000000b06077899 */ /* 0x000fe400080006ff */
[----:B------:R-:W-:Y:S02]  /*0ea0*/  USHF.L.U32 UR6, UR6, 0x1, URZ ;  /* 0x0000000106067899 */ /* 0x000fe400080006ff */
[----:B-1----:R-:W-:Y:S01]  /*0eb0*/  ULEA UR4, UR4, UR5, 0x18 ;  /* 0x0000000504047291 */ /* 0x002fe2000f8ec0ff */
[----:B------:R-:W1:Y:S11]  /*0ec0*/  FENCE.VIEW.ASYNC.S ;  /* 0x00000000000073c6 */ /* 0x000e760000000000 */
[----:B-1----:R2:W1:Y:S01]  /*0ed0*/  SYNCS.EXCH.64 URZ, [UR4+0x1c0], UR6 ;  /* 0x0001c00604ff75b2 */ /* 0x0024620008000100 */
[----:B------:R2:W1:Y:S01]  /*0ee0*/  SYNCS.EXCH.64 URZ, [UR4+0x1d0], UR6 ;  /* 0x0001d00604ff75b2 */ /* 0x0004620008000100 */
[----:B------:R2:W1:Y:S01]  /*0ef0*/  SYNCS.EXCH.64 URZ, [UR4+0x1c8], UR6 ;  /* 0x0001c80604ff75b2 */ /* 0x0004620008000100 */
[----:B------:R2:W1:Y:S02]  /*0f00*/  SYNCS.EXCH.64 URZ, [UR4+0x1d8], UR6 ;  /* 0x0001d80604ff75b2 */ /* 0x0004640008000100 */
[----:B--2---:R-:W-:Y:S01]  /*0f10*/  NOP ;  /* 0x0000000000007918 */ /* 0x004fe20000000000 */
.L_x_15:
[----:B-1----:R-:W1:Y:S01]  /*0f20*/  LDCU UR4, c[0x0][0x36c] ;  /* 0x00006d80ff0477ac */ /* 0x002e620008000800 */
[----:B------:R-:W-:Y:S01]  /*0f30*/  ISETP.NE.OR P3, PT, R0, 0x2, !P3 ;  /* 0x000000020000780c */ /* 0x000fe20005f65670 */
[----:B------:R-:W-:Y:S01]  /*0f40*/  NOP ;  /* 0x0000000000007918 */ /* 0x000fe20000000000 */
[----:B------:R-:W-:Y:S01]  /*0f50*/  LOP3.LUT R0, R57, 0x1f, RZ, 0xc0, !PT ;  /* 0x0000001f39007812 */ /* 0x000fe200078ec0ff */
[----:B------:R-:W-:Y:S02]  /*0f60*/  UISETP.NE.AND UP4, UPT, UR18, 0x2, UPT ;  /* 0x000000021200788c */ /* 0x000fe4000bf85270 */
[----:B------:R-:W-:Y:S02]  /*0f70*/  UISETP.NE.AND UP5, UPT, UR18, URZ, UPT ;  /* 0x000000ff1200728c */ /* 0x000fe4000bfa5270 */
[----:B-1----:R-:W-:-:S09]  /*0f80*/  UISETP.EQ.U32.AND UP6, UPT, UR4, 0x1, UPT ;  /* 0x000000010400788c */ /* 0x002fd2000bfc2070 */
[----:B------:R-:W-:Y:S05]  /*0f90*/  BRA.U !UP6, `(.L_x_16) ;  /* 0x000000010e087547 */ /* 0x000fea000b800000 */
[----:B---34-:R-:W-:Y:S01]  /*0fa0*/  UCGABAR_ARV ;  /* 0x00000000000079c7 */ /* 0x018fe20008000000 */
[----:B------:R-:W-:Y:S05]  /*0fb0*/  BRA `(.L_x_17) ;  /* 0x0000000000047947 */ /* 0x000fea0003800000 */
.L_x_16:
[----:B---34-:R-:W-:Y:S01]  /*0fc0*/  NOP ;  /* 0x0000000000007918 */ /* 0x018fe20000000000 */
.L_x_17:
[----:B------:R-:W1:Y:S01]  /*0fd0*/  S2UR UR30, SR_CTAID.X ;  /* 0x00000000001e79c3 */ /* 0x000e620000002500 */
[----:B------:R-:W-:-:S05]  /*0fe0*/  CS2R.32 R48, SR_CgaSize ;  /* 0x0000000000307805 */ /* 0x000fca0000008a00 */
[----:B------:R-:W-:-:S05]  /*0ff0*/  IMAD R48, R48, -0xa0, RZ ;  /* 0xffffff6030307824 */ /* 0x000fca00078e02ff */
[----:B------:R-:W-:-:S14]  /*1000*/  R2UR UR5, R48 ;  /* 0x00000000300572ca */ /* 0x000fdc00000e0000 */
[----:B------:R-:W2:Y:S01]  /*1010*/  LDCU UR5, c[0x0][UR5+0x2b0] ;  /* 0x00005600050577ac */ /* 0x000ea20008000800 */
[----:B------:R-:W-:-:S05]  /*1020*/  CS2R.32 R48, SR_CgaSize ;  /* 0x0000000000307805 */ /* 0x000fca0000008a00 */
[----:B------:R-:W-:-:S05]  /*1030*/  IMAD R48, R48, -0xa0, RZ ;  /* 0xffffff6030307824 */ /* 0x000fca00078e02ff */
[----:B------:R-:W-:-:S14]  /*1040*/  R2UR UR4, R48 ;  /* 0x00000000300472ca */ /* 0x000fdc00000e0000 */
[----:B------:R-:W3:Y:S01]  /*1050*/  LDCU UR4, c[0x0][UR4+0x2b4] ;  /* 0x00005680040477ac */ /* 0x000ee20008000800 */
[----:B------:R-:W4:Y:S01]  /*1060*/  S2UR UR31, SR_CTAID.Y ;  /* 0x00000000001f79c3 */ /* 0x000f220000002600 */
[----:B------:R-:W-:-:S05]  /*1070*/  CS2R.32 R48, SR_CgaSize ;  /* 0x0000000000307805 */ /* 0x000fca0000008a00 */
[----:B------:R-:W-:-:S05]  /*1080*/  IMAD R48, R48, -0xa0, RZ ;  /* 0xffffff6030307824 */ /* 0x000fca00078e02ff */
[----:B------:R-:W-:-:S14]  /*1090*/  R2UR UR7, R48 ;  /* 0x00000000300772ca */ /* 0x000fdc00000e0000 */
[----:B------:R-:W3:Y:S01]  /*10a0*/  LDCU UR7, c[0x0][UR7+0x2a0] ;  /* 0x00005400070777ac */ /* 0x000ee20008000800 */
[----:B------:R-:W-:-:S05]  /*10b0*/  CS2R.32 R48, SR_CgaSize ;  /* 0x0000000000307805 */ /* 0x000fca0000008a00 */
[----:B------:R-:W-:-:S05]  /*10c0*/  IMAD R48, R48, -0xa0, RZ ;  /* 0xffffff6030307824 */ /* 0x000fca00078e02ff */
[----:B------:R-:W-:-:S14]  /*10d0*/  R2UR UR8, R48 ;  /* 0x00000000300872ca */ /* 0x000fdc00000e0000 */
[----:B------:R-:W3:Y:S01]  /*10e0*/  LDCU UR8, c[0x0][UR8+0x2a4] ;  /* 0x00005480080877ac */ /* 0x000ee20008000800 */
[----:B------:R-:W3:Y:S01]  /*10f0*/  LDCU UR19, c[0x0][0xb24] ;  /* 0x00016480ff1377ac */ /* 0x000ee20008000800 */
[----:B------:R-:W3:Y:S01]  /*1100*/  LDCU UR42, c[0x0][0xb24] ;  /* 0x00016480ff2a77ac */ /* 0x000ee20008000800 */
[----:B-1----:R-:W-:Y:S01]  /*1110*/  I2FP.F32.U32 R3, UR30 ;  /* 0x0000001e00037c45 */ /* 0x002fe20008201000 */
[----:B------:R-:W1:Y:S04]  /*1120*/  LDCU UR22, c[0x0][0xb30] ;  /* 0x00016600ff1677ac */ /* 0x000e680008000800 */
[----:B--2---:R-:W-:Y:S01]  /*1130*/  FMUL R3, R3, UR5 ;  /* 0x0000000503037c20 */ /* 0x004fe20008400000 */
[----:B----4-:R-:W-:-:S05]  /*1140*/  I2FP.F32.U32 R2, UR31 ;  /* 0x0000001f00027c45 */ /* 0x010fca0008201000 */
[----:B------:R-:W2:Y:S01]  /*1150*/  F2I.U32.TRUNC.NTZ R3, R3 ;  /* 0x0000000300037305 */ /* 0x000ea2000020f000 */
[----:B---3--:R-:W-:-:S07]  /*1160*/  FMUL R2, R2, UR4 ;  /* 0x0000000402027c20 */ /* 0x008fce0008400000 */
[----:B------:R-:W3:Y:S01]  /*1170*/  F2I.U32.TRUNC.NTZ R2, R2 ;  /* 0x0000000200027305 */ /* 0x000ee2000020f000 */
[----:B--2---:R-:W-:Y:S02]  /*1180*/  R2UR UR4, R3 ;  /* 0x00000000030472ca */ /* 0x004fe400000e0000 */
[----:B---3--:R-:W-:Y:S02]  /*1190*/  R2UR UR6, R2 ;  /* 0x00000000020672ca */ /* 0x008fe400000e0000 */
[----:B------:R-:W-:-:S09]  /*11a0*/  PRMT R2, RZ, 0x7610, R2 ;  /* 0x00007610ff027816 */ /* 0x000fd20000000002 */
[----:B------:R-:W-:-:S04]  /*11b0*/  UIADD3 UR5, UPT, UPT, -UR4, URZ, URZ ;  /* 0x000000ff04057290 */ /* 0x000fc8000fffe1ff */
[----:B------:R-:W-:Y:S02]  /*11c0*/  UIMAD UR5, UR7, UR5, UR30 ;  /* 0x00000005070572a4 */ /* 0x000fe4000f8e021e */
[----:B------:R-:W-:-:S04]  /*11d0*/  UIADD3 UR4, UPT, UPT, -UR6, URZ, URZ ;  /* 0x000000ff06047290 */ /* 0x000fc8000fffe1ff */
[----:B------:R-:W-:Y:S01]  /*11e0*/  IMAD.U32 R48, RZ, RZ, UR5 ;  /* 0x00000005ff307e24 */ /* 0x000fe2000f8e00ff */
[----:B------:R-:W-:-:S06]  /*11f0*/  UIMAD UR4, UR8, UR4, UR31 ;  /* 0x00000004080472a4 */ /* 0x000fcc000f8e021f */
[----:B------:R-:W-:Y:S01]  /*1200*/  IMAD.U32 R47, RZ, RZ, UR4 ;  /* 0x00000004ff2f7e24 */ /* 0x000fe2000f8e00ff */
[----:B-1----:R-:W-:Y:S06]  /*1210*/  BRA.U UP5, `(.L_x_18) ;  /* 0x0000000105807547 */ /* 0x002fec000b800000 */
[----:B------:R-:W-:Y:S02]  /*1220*/  R2UR UR9, R47 ;  /* 0x000000002f0972ca */ /* 0x000fe400000e0000 */
[----:B------:R-:W-:-:S11]  /*1230*/  R2UR UR14, R48 ;  /* 0x00000000300e72ca */ /* 0x000fd600000e0000 */
[----:B------:R-:W-:-:S04]  /*1240*/  UISETP.NE.AND UP0, UPT, UR9, URZ, UPT ;  /* 0x000000ff0900728c */ /* 0x000fc8000bf05270 */
[----:B------:R-:W-:Y:S02]  /*1250*/  USEL UR5, URZ, 0x2, UP0 ;  /* 0x00000002ff057887 */ /* 0x000fe40008000000 */
[----:B------:R-:W-:Y:S02]  /*1260*/  USEL UR4, URZ, 0x4, UP0 ;  /* 0x00000004ff047887 */ /* 0x000fe40008000000 */
[----:B------:R-:W-:Y:S02]  /*1270*/  USEL UR7, URZ, 0x8, UP0 ;  /* 0x00000008ff077887 */ /* 0x000fe40008000000 */
[----:B------:R-:W-:Y:S02]  /*1280*/  USEL UR6, URZ, 0x10, UP0 ;  /* 0x00000010ff067887 */ /* 0x000fe40008000000 */
[----:B------:R-:W-:Y:S02]  /*1290*/  USEL UR8, URZ, 0x20, UP0 ;  /* 0x00000020ff087887 */ /* 0x000fe40008000000 */
[----:B------:R-:W-:-:S02]  /*12a0*/  USEL UR12, URZ, 0x40, UP0 ;  /* 0x00000040ff0c7887 */ /* 0x000fc40008000000 */
[----:B------:R-:W-:Y:S02]  /*12b0*/  USEL UR13, URZ, 0x80, UP0 ;  /* 0x00000080ff0d7887 */ /* 0x000fe40008000000 */
[----:B------:R-:W-:-:S04]  /*12c0*/  UISETP.NE.AND UP0, UPT, UR9, URZ, UPT ;  /* 0x000000ff0900728c */ /* 0x000fc8000bf05270 */
[----:B------:R-:W-:-:S04]  /*12d0*/  UISETP.EQ.OR UP0, UPT, UR14, URZ, !UP0 ;  /* 0x000000ff0e00728c */ /* 0x000fc8000c702670 */
[----:B------:R-:W-:Y:S02]  /*12e0*/  USEL UR11, URZ, 0x1, !UP0 ;  /* 0x00000001ff0b7887 */ /* 0x000fe4000c000000 */
[----:B------:R-:W-:-:S04]  /*12f0*/  UISETP.NE.AND UP0, UPT, UR14, 0x1, UPT ;  /* 0x000000010e00788c */ /* 0x000fc8000bf05270 */
[----:B------:R-:W-:Y:S02]  /*1300*/  USEL UR10, UR5, 0x2, UP0 ;  /* 0x00000002050a7887 */ /* 0x000fe40008000000 */
[----:B------:R-:W-:-:S04]  /*1310*/  UISETP.NE.AND UP0, UPT, UR14, 0x2, UPT ;  /* 0x000000020e00788c */ /* 0x000fc8000bf05270 */
[----:B------:R-:W-:Y:S02]  /*1320*/  USEL UR4, UR4, 0x4, UP0 ;  /* 0x0000000404047887 */ /* 0x000fe40008000000 */
[----:B------:R-:W-:Y:S02]  /*1330*/  UISETP.NE.AND UP0, UPT, UR14, 0x3, UPT ;  /* 0x000000030e00788c */ /* 0x000fe4000bf05270 */
[----:B------:R-:W-:Y:S02]  /*1340*/  UIADD3 UR4, UPT, UPT, UR4, UR10, UR11 ;  /* 0x0000000a04047290 */ /* 0x000fe4000fffe00b */
        /* <DEDUP_REMOVED lines=10> */
[----:B------:R-:W-:-:S04]  /*13f0*/  USEL UR5, UR13, 0x80, UP0 ;  /* 0x000000800d057887 */ /* 0x000fc80008000000 */
[----:B------:R-:W-:-:S06]  /*1400*/  UIADD3 UR4, UPT, UPT, UR4, UR5, URZ ;  /* 0x0000000504047290 */ /* 0x000fcc000fffe0ff */
[----:B------:R-:W-:-:S07]  /*1410*/  IMAD.U32 R2, RZ, RZ, UR4 ;  /* 0x00000004ff027e24 */ /* 0x000fce000f8e00ff */
.L_x_18:
[----:B------:R-:W1:Y:S01]  /*1420*/  S2UR UR36, SR_CTAID.Z ;  /* 0x00000000002479c3 */ /* 0x000e620000002700 */
[----:B------:R-:W-:-:S09]  /*1430*/  UISETP.GE.AND UP0, UPT, UR19, 0x1, UPT ;  /* 0x000000011300788c */ /* 0x000fd2000bf06270 */
[----:B------:R-:W-:Y:S05]  /*1440*/  BRA.U !UP0, `(.L_x_19) ;  /* 0x0000000108d47547 */ /* 0x000fea000b800000 */
[----:B------:R-:W2:Y:S01]  /*1450*/  LDCU.128 UR12, c[0x0][0xb10] ;  /* 0x00016200ff0c77ac */ /* 0x000ea20008000c00 */
[----:B------:R-:W3:Y:S01]  /*1460*/  LDCU UR20, c[0x0][0xb0c] ;  /* 0x00016180ff1477ac */ /* 0x000ee20008000800 */
[----:B------:R-:W4:Y:S01]  /*1470*/  LDCU UR6, c[0x0][0x370] ;  /* 0x00006e00ff0677ac */ /* 0x000f220008000800 */
[----:B------:R-:W1:Y:S01]  /*1480*/  LDCU UR7, c[0x0][0x374] ;  /* 0x00006e80ff0777ac */ /* 0x000e620008000800 */
[----:B------:R-:W1:Y:S01]  /*1490*/  LDCU UR21, c[0x0][0xb20] ;  /* 0x00016400ff1577ac */ /* 0x000e620008000800 */
[----:B--2---:R-:W-:Y:S02]  /*14a0*/  UIMAD.WIDE.U32 UR4, UR30, UR12, URZ ;  /* 0x0000000c1e0472a5 */ /* 0x004fe4000f8e00ff */
[----:B---3--:R-:W-:Y:S01]  /*14b0*/  UISETP.NE.AND UP0, UPT, UR20, 0x1, UPT ;  /* 0x000000011400788c */ /* 0x008fe2000bf05270 */
[----:B------:R-:W2:Y:S01]  /*14c0*/  LDCU.64 UR8, c[0x0][0xb28] ;  /* 0x00016500ff0877ac */ /* 0x000ea20008000a00 */
[----:B----4-:R-:W-:-:S03]  /*14d0*/  UIMAD.WIDE.U32 UR10, UR6, UR12, URZ ;  /* 0x0000000c060a72a5 */ /* 0x010fc6000f8e00ff */
[----:B------:R-:W-:Y:S01]  /*14e0*/  UMOV UR4, UR5 ;  /* 0x0000000500047c82 */ /* 0x000fe20008000000 */
[----:B------:R-:W-:Y:S02]  /*14f0*/  UISETP.NE.AND UP2, UPT, UR19, 0x1, UPT ;  /* 0x000000011300788c */ /* 0x000fe4000bf45270 */
[----:B------:R-:W-:Y:S01]  /*1500*/  USHF.R.U32.HI UR4, URZ, UR13, UR4 ;  /* 0x0000000dff047299 */ /* 0x000fe20008011604 */
[----:B------:R-:W-:Y:S01]  /*1510*/  UMOV UR10, UR11 ;  /* 0x0000000b000a7c82 */ /* 0x000fe20008000000 */
[----:B------:R-:W-:Y:S02]  /*1520*/  UIMAD.WIDE.U32 UR16, UR31, UR15, URZ ;  /* 0x0000000f1f1072a5 */ /* 0x000fe4000f8e00ff */
[----:B------:R-:W-:Y:S02]  /*1530*/  USEL UR5, UR30, UR4, !UP0 ;  /* 0x000000041e057287 */ /* 0x000fe4000c000000 */
[----:B------:R-:W-:Y:S02]  /*1540*/  @UP0 USHF.R.U32.HI UR6, URZ, UR13, UR10 ;  /* 0x0000000dff060299 */ /* 0x000fe4000801160a */
[----:B------:R-:W-:-:S02]  /*1550*/  UISETP.NE.AND UP0, UPT, UR14, 0x1, UPT ;  /* 0x000000010e00788c */ /* 0x000fc4000bf05270 */
[----:B-1----:R-:W-:Y:S02]  /*1560*/  UIMAD.WIDE.U32 UR10, UR7, UR15, URZ ;  /* 0x0000000f070a72a5 */ /* 0x002fe4000f8e00ff */
[----:B--2---:R-:W-:Y:S01]  /*1570*/  UIMAD.WIDE.U32 UR12, UR6, UR8, URZ ;  /* 0x00000008060c72a5 */ /* 0x004fe2000f8e00ff */
[----:B------:R-:W-:Y:S02]  /*1580*/  UMOV UR4, UR17 ;  /* 0x0000001100047c82 */ /* 0x000fe40008000000 */
[----:B------:R-:W-:Y:S02]  /*1590*/  USHF.R.U32.HI UR4, URZ, UR21, UR4 ;  /* 0x00000015ff047299 */ /* 0x000fe40008011604 */
[----:B------:R-:W-:Y:S02]  /*15a0*/  UMOV UR10, UR11 ;  /* 0x0000000b000a7c82 */ /* 0x000fe40008000000 */
[----:B------:R-:W-:Y:S01]  /*15b0*/  UMOV UR12, UR13 ;  /* 0x0000000d000c7c82 */ /* 0x000fe20008000000 */
[----:B------:R-:W-:-:S02]  /*15c0*/  @UP0 USHF.R.U32.HI UR7, URZ, UR21, UR10 ;  /* 0x00000015ff070299 */ /* 0x000fc4000801160a */
[----:B------:R-:W-:Y:S02]  /*15d0*/  USEL UR4, UR31, UR4, !UP0 ;  /* 0x000000041f047287 */ /* 0x000fe4000c000000 */
[----:B------:R-:W-:Y:S02]  /*15e0*/  UIMAD.WIDE.U32 UR10, UR7, UR8, URZ ;  /* 0x00000008070a72a5 */ /* 0x000fe4000f8e00ff */
[----:B------:R-:W-:Y:S02]  /*15f0*/  @UP2 USHF.R.U32.HI UR6, URZ, UR9, UR12 ;  /* 0x00000009ff062299 */ /* 0x000fe4000801160c */
[----:B------:R-:W-:-:S03]  /*1600*/  UIMAD.WIDE.U32 UR12, UR4, UR8, URZ ;  /* 0x00000008040c72a5 */ /* 0x000fc6000f8e00ff */
[----:B------:R-:W-:Y:S02]  /*1610*/  UMOV UR10, UR11 ;  /* 0x0000000b000a7c82 */ /* 0x000fe40008000000 */
[----:B------:R-:W-:Y:S02]  /*1620*/  @UP2 USHF.R.U32.HI UR7, URZ, UR9, UR10 ;  /* 0x00000009ff072299 */ /* 0x000fe4000801160a */
[----:B------:R-:W-:Y:S02]  /*1630*/  UIMAD UR10, UR6, UR19, URZ ;  /* 0x00000013060a72a4 */ /* 0x000fe4000f8e02ff */
[----:B------:R-:W-:-:S04]  /*1640*/  UIMAD UR7, UR7, UR19, URZ ;  /* 0x00000013070772a4 */ /* 0x000fc8000f8e02ff */
[----:B------:R-:W-:-:S03]  /*1650*/  UISETP.GE.AND UP0, UPT, UR4, UR7, UPT ;  /* 0x000000070400728c */ /* 0x000fc6000bf06270 */
[----:B------:R-:W-:Y:S01]  /*1660*/  UMOV UR7, UR13 ;  /* 0x0000000d00077c82 */ /* 0x000fe20008000000 */
[----:B------:R-:W-:Y:S02]  /*1670*/  UISETP.GE.OR UP0, UPT, UR5, UR10, UP0 ;  /* 0x0000000a0500728c */ /* 0x000fe40008706670 */
[----:B------:R-:W-:Y:S02]  /*1680*/  UIMAD.WIDE.U32 UR10, UR5, UR8, URZ ;  /* 0x00000008050a72a5 */ /* 0x000fe4000f8e00ff */
[----:B------:R-:W-:Y:S02]  /*1690*/  USHF.R.U32.HI UR7, URZ, UR9, UR7 ;  /* 0x00000009ff077299 */ /* 0x000fe40008011607 */
[----:B------:R-:W-:Y:S02]  /*16a0*/  UIADD3 UR10, UPT, UPT, -UR4, URZ, URZ ;  /* 0x000000ff040a7290 */ /* 0x000fe4000fffe1ff */
[----:B------:R-:W-:Y:S02]  /*16b0*/  USEL UR7, UR4, UR7, !UP2 ;  /* 0x0000000704077287 */ /* 0x000fe4000d000000 */
[----:B------:R-:W-:Y:S01]  /*16c0*/  UIMAD UR10, UR14, UR10, UR31 ;  /* 0x0000000a0e0a72a4 */ /* 0x000fe2000f8e021f */
[----:B------:R-:W-:Y:S01]  /*16d0*/  @!UP0 UMOV UR8, UR11 ;  /* 0x0000000b00088c82 */ /* 0x000fe20008000000 */
[----:B------:R-:W-:-:S02]  /*16e0*/  UIADD3 UR11, UPT, UPT, -UR5, URZ, URZ ;  /* 0x000000ff050b7290 */ /* 0x000fc4000fffe1ff */
[----:B------:R-:W-:Y:S02]  /*16f0*/  @!UP0 USHF.R.U32.HI UR8, URZ, UR9, UR8 ;  /* 0x00000009ff088299 */ /* 0x000fe40008011608 */
[----:B------:R-:W-:Y:S02]  /*1700*/  UIADD3 UR9, UPT, UPT, -UR7, URZ, URZ ;  /* 0x000000ff07097290 */ /* 0x000fe4000fffe1ff */
[----:B------:R-:W-:Y:S02]  /*1710*/  @!UP0 USEL UR8, UR5, UR8, !UP2 ;  /* 0x0000000805088287 */ /* 0x000fe4000d000000 */
[----:B------:R-:W-:Y:S02]  /*1720*/  UIMAD UR9, UR19, UR9, UR4 ;  /* 0x00000009130972a4 */ /* 0x000fe4000f8e0204 */
[----:B------:R-:W-:Y:S02]  /*1730*/  @!UP0 UIADD3 UR7, UPT, UPT, UR7, -UR8, URZ ;  /* 0x8000000807078290 */ /* 0x000fe4000fffe0ff */
[----:B------:R-:W-:-:S02]  /*1740*/  @!UP0 UIMAD UR6, UR9, UR6, UR8 ;  /* 0x00000006090682a4 */ /* 0x000fc4000f8e0208 */
[----:B------:R-:W-:Y:S02]  /*1750*/  @!UP0 UIMAD UR4, UR7, UR19, UR5 ;  /* 0x00000013070482a4 */ /* 0x000fe4000f8e0205 */
[----:B------:R-:W-:Y:S02]  /*1760*/  UIMAD UR30, UR20, UR11, UR30 ;  /* 0x0000000b141e72a4 */ /* 0x000fe4000f8e021e */
[----:B------:R-:W-:Y:S01]  /*1770*/  UIMAD UR31, UR4, UR14, UR10 ;  /* 0x0000000e041f72a4 */ /* 0x000fe2000f8e020a */
[----:B------:R-:W-:Y:S02]  /*1780*/  @!UP0 UMOV UR5, UR6 ;  /* 0x0000000600058c82 */ /* 0x000fe40008000000 */
[----:B------:R-:W-:-:S12]  /*1790*/  UIMAD UR30, UR5, UR20, UR30 ;  /* 0x00000014051e72a4 */ /* 0x000fd8000f8e021e */
.L_x_19:
[----:B------:R-:W-:-:S09]  /*17a0*/  UISETP.NE.AND UP0, UPT, UR22, 0x1, UPT ;  /* 0x000000011600788c */ /* 0x000fd2000bf05270 */
[----:B------:R-:W-:Y:S05]  /*17b0*/  BRA.U UP0, `(.L_x_20) ;  /* 0x0000000100407547 */ /* 0x000fea000b800000 */
[----:B------:R-:W2:Y:S01]  /*17c0*/  LDCU.128 UR8, c[0x0][0xb10] ;  /* 0x00016200ff0877ac */ /* 0x000ea20008000c00 */
[----:B------:R-:W3:Y:S01]  /*17d0*/  LDCU UR12, c[0x0][0xb0c] ;  /* 0x00016180ff0c77ac */ /* 0x000ee20008000800 */
[----:B------:R-:W4:Y:S01]  /*17e0*/  LDCU UR13, c[0x0][0xb20] ;  /* 0x00016400ff0d77ac */ /* 0x000f220008000800 */
[----:B--2---:R-:W-:Y:S02]  /*17f0*/  UIMAD.WIDE.U32 UR4, UR30, UR8, URZ ;  /* 0x000000081e0472a5 */ /* 0x004fe4000f8e00ff */
[----:B------:R-:W-:Y:S02]  /*1800*/  UIMAD.WIDE.U32 UR6, UR31, UR11, URZ ;  /* 0x0000000b1f0672a5 */ /* 0x000fe4000f8e00ff */
[----:B---3--:R-:W-:Y:S02]  /*1810*/  UISETP.NE.AND UP0, UPT, UR12, 0x1, UPT ;  /* 0x000000010c00788c */ /* 0x008fe4000bf05270 */
[----:B------:R-:W-:-:S03]  /*1820*/  USHF.R.U32.HI UR5, URZ, UR9, UR5 ;  /* 0x00000009ff057299 */ /* 0x000fc60008011605 */
[----:B------:R-:W-:Y:S01]  /*1830*/  UMOV UR4, UR7 ;  /* 0x0000000700047c82 */ /* 0x000fe20008000000 */
[----:B------:R-:W-:Y:S02]  /*1840*/  USEL UR5, UR30, UR5, !UP0 ;  /* 0x000000051e057287 */ /* 0x000fe4000c000000 */
[----:B------:R-:W-:Y:S02]  /*1850*/  UISETP.NE.AND UP0, UPT, UR10, 0x1, UPT ;  /* 0x000000010a00788c */ /* 0x000fe4000bf05270 */
[----:B----4-:R-:W-:-:S04]  /*1860*/  USHF.R.U32.HI UR4, URZ, UR13, UR4 ;  /* 0x0000000dff047299 */ /* 0x010fc80008011604 */
[----:B------:R-:W-:-:S04]  /*1870*/  USEL UR4, UR31, UR4, !UP0 ;  /* 0x000000041f047287 */ /* 0x000fc8000c000000 */
[----:B------:R-:W-:Y:S02]  /*1880*/  UIADD3 UR6, UPT, UPT, UR5, -UR4, URZ ;  /* 0x8000000405067290 */ /* 0x000fe4000fffe0ff */
[----:B------:R-:W-:Y:S02]  /*1890*/  UIADD3 UR4, UPT, UPT, -UR5, UR4, URZ ;  /* 0x0000000405047290 */ /* 0x000fe4000fffe1ff */
[----:B------:R-:W-:Y:S02]  /*18a0*/  UIMAD UR31, UR6, UR10, UR31 ;  /* 0x0000000a061f72a4 */ /* 0x000fe4000f8e021f */
[----:B------:R-:W-:-:S12]  /*18b0*/  UIMAD UR30, UR4, UR12, UR30 ;  /* 0x0000000c041e72a4 */ /* 0x000fd8000f8e021e */
.L_x_20:
[----:B------:R-:W-:Y:S01]  /*18c0*/  UISETP.NE.AND UP0, UPT, UR18, 0x2, UPT ;  /* 0x000000021200788c */ /* 0x000fe2000bf05270 */
[----:B------:R-:W-:Y:S09]  /*18d0*/  BRA.U !UP6, `(.L_x_21) ;  /* 0x000000010e0c7547 */ /* 0x000ff2000b800000 */
[----:B------:R-:W-:Y:S01]  /*18e0*/  UCGABAR_WAIT ;  /* 0x0000000000007dc7 */ /* 0x000fe20008000000 */
[----:B------:R-:W-:Y:S01]  /*18f0*/  CCTL.IVALL ;  /* 0x00000000ff00798f */ /* 0x000fe20002000000 */
[----:B------:R-:W-:Y:S05]  /*1900*/  BRA `(.L_x_22) ;  /* 0x0000000000047947 */ /* 0x000fea0003800000 */
.L_x_21:
[----:B------:R-:W-:Y:S06]  /*1910*/  BAR.SYNC.DEFER_BLOCKING 0x0 ;  /* 0x0000000000007b1d */ /* 0x000fec0000010000 */
.L_x_22:
[----:B------:R-:W-:Y:S05]  /*1920*/  BRA.U UP0, `(.L_x_23) ;  /* 0x00000019009c7547 */ /* 0x000fea000b800000 */
[----:B------:R-:W2:Y:S01]  /*1930*/  LDCU UR6, c[0x0][0x38c] ;  /* 0x00007180ff0677ac */ /* 0x000ea20008000800 */
[----:B------:R-:W3:Y:S01]  /*1940*/  S2UR UR7, SR_CgaCtaId ;  /* 0x00000000000779c3 */ /* 0x000ee20000008800 */
[----:B------:R-:W-:Y:S01]  /*1950*/  PLOP3.LUT P1, PT, PT, PT, UP3, 0x80, 0x8 ;  /* 0x000000000008781c */ /* 0x000fe20003f2f038 */
[----:B------:R-:W-:Y:S01]  /*1960*/  IMAD.MOV.U32 R12, RZ, RZ, 0x1 ;  /* 0x00000001ff0c7424 */ /* 0x000fe200078e00ff */
[----:B------:R-:W-:Y:S01]  /*1970*/  UMOV UR13, 0x400 ;  /* 0x00000400000d7882 */ /* 0x000fe20000000000 */
[----:B------:R-:W-:Y:S01]  /*1980*/  UISETP.NE.AND UP1, UPT, UR18, URZ, UPT ;  /* 0x000000ff1200728c */ /* 0x000fe2000bf25270 */
[----:B------:R-:W-:Y:S01]  /*1990*/  ISETP.EQ.OR P2, PT, R0, RZ, P3 ;  /* 0x000000ff0000720c */ /* 0x000fe20001f42670 */
[----:B------:R-:W-:Y:S01]  /*19a0*/  USEL UR24, URZ, 0x1, UP4 ;  /* 0x00000001ff187887 */ /* 0x000fe2000a000000 */
[----:B------:R-:W-:Y:S02]  /*19b0*/  PLOP3.LUT P1, PT, P1, PT, PT, 0x8, 0x80 ;  /* 0x000000000080781c */ /* 0x000fe40000f2e170 */
[----:B------:R-:W-:Y:S01]  /*19c0*/  CS2R R10, SRZ ;  /* 0x00000000000a7805 */ /* 0x000fe2000001ff00 */
[----:B------:R-:W-:Y:S01]  /*19d0*/  IMAD.MOV.U32 R9, RZ, RZ, RZ ;  /* 0x000000ffff097224 */ /* 0x000fe200078e00ff */
[----:B------:R-:W4:Y:S01]  /*19e0*/  LDCU UR39, c[0x0][0x370] ;  /* 0x00006e00ff2777ac */ /* 0x000f220008000800 */
[----:B------:R-:W-:Y:S01]  /*19f0*/  IMAD.MOV.U32 R8, RZ, RZ, 0x1 ;  /* 0x00000001ff087424 */ /* 0x000fe200078e00ff */
[----:B------:R-:W1:Y:S01]  /*1a00*/  LDCU.64 UR28, c[0x0][0x348] ;  /* 0x00006900ff1c77ac */ /* 0x000e620008000a00 */
[----:B--2---:R-:W-:-:S02]  /*1a10*/  UIADD3 UR5, UPT, UPT, UR6, 0x1f, URZ ;  /* 0x0000001f06057890 */ /* 0x004fc4000fffe0ff */
[----:B------:R-:W-:Y:S02]  /*1a20*/  UIADD3 UR45, UPT, UPT, UR6, 0x3e, URZ ;  /* 0x0000003e062d7890 */ /* 0x000fe4000fffe0ff */
[----:B------:R-:W-:Y:S02]  /*1a30*/  USHF.R.S32.HI UR4, URZ, 0x1f, UR5 ;  /* 0x0000001fff047899 */ /* 0x000fe40008011405 */
[----:B---3--:R-:W-:Y:S02]  /*1a40*/  USHF.L.U32 UR25, UR7, 0xa, URZ ;  /* 0x0000000a07197899 */ /* 0x008fe400080006ff */
[----:B------:R-:W-:Y:S02]  /*1a50*/  ULEA.HI UR4, UR4, UR5, URZ, 0x5 ;  /* 0x0000000504047291 */ /* 0x000fe4000f8f28ff */
[----:B------:R-:W-:Y:S02]  /*1a60*/  UIADD3 UR5, UPT, UPT, UR6, -0x1, URZ ;  /* 0xffffffff06057890 */ /* 0x000fe4000fffe0ff */
[----:B------:R-:W-:-:S02]  /*1a70*/  USHF.R.S32.HI UR41, URZ, 0x5, UR4 ;  /* 0x00000005ff297899 */ /* 0x000fc40008011404 */
[----:B------:R-:W-:Y:S02]  /*1a80*/  UISETP.GE.U32.AND UP2, UPT, UR5, -0x3f, UPT ;  /* 0xffffffc10500788c */ /* 0x000fe4000bf46070 */
[----:B------:R-:W-:Y:S02]  /*1a90*/  UISETP.LT.U32.AND UP0, UPT, UR41, 0x11, UPT ;  /* 0x000000112900788c */ /* 0x000fe4000bf01070 */
[----:B------:R-:W-:Y:S02]  /*1aa0*/  USHF.L.U32 UR44, UR7, 0x4, URZ ;  /* 0x00000004072c7899 */ /* 0x000fe400080006ff */
[----:B------:R-:W-:Y:S02]  /*1ab0*/  USEL UR40, UR41, 0x11, UP0 ;  /* 0x0000001129287887 */ /* 0x000fe40008000000 */
[----:B------:R-:W-:Y:S02]  /*1ac0*/  ULOP3.LUT UR25, UR25, 0x1c00, URZ, 0xc0, !UPT ;  /* 0x00001c0019197892 */ /* 0x000fe4000f8ec0ff */
[----:B------:R-:W-:-:S02]  /*1ad0*/  UIADD3 UR21, UPT, UPT, UR40, -0x1, URZ ;  /* 0xffffffff28157890 */ /* 0x000fc4000fffe0ff */
[----:B------:R-:W-:Y:S02]  /*1ae0*/  ULEA UR13, UR7, UR13, 0x18 ;  /* 0x0000000d070d7291 */ /* 0x000fe4000f8ec0ff */
[----:B------:R-:W-:Y:S01]  /*1af0*/  @UP2 UIADD3 UR21, UPT, UPT, UR40, URZ, URZ ;  /* 0x000000ff28152290 */ /* 0x000fe2000fffe0ff */
[----:B------:R-:W2:Y:S01]  /*1b00*/  LDCU UR38, c[0x0][0x374] ;  /* 0x00006e80ff2677ac */ /* 0x000ea20008000800 */
[----:B------:R-:W-:Y:S02]  /*1b10*/  ULOP3.LUT UR44, UR44, 0x70, URZ, 0xc0, !UPT ;  /* 0x000000702c2c7892 */ /* 0x000fe4000f8ec0ff */
[----:B------:R-:W-:Y:S02]  /*1b20*/  USEL UR24, UR24, 0x2, UP1 ;  /* 0x0000000218187887 */ /* 0x000fe40008800000 */
[----:B------:R-:W-:Y:S02]  /*1b30*/  UIADD3 UR25, UPT, UPT, UR13, 0x15600, UR25 ;  /* 0x000156000d197890 */ /* 0x000fe4000fffe019 */
[----:B------:R-:W-:-:S02]  /*1b40*/  UIADD3 UR43, UPT, UPT, UR41, -UR40, URZ ;  /* 0x80000028292b7290 */ /* 0x000fc4000fffe0ff */
[----:B------:R-:W-:Y:S01]  /*1b50*/  UIADD3 UR21, UPT, UPT, UR21, 0x1, URZ ;  /* 0x0000000115157890 */ /* 0x000fe2000fffe0ff */
[----:B-1--4-:R-:W-:-:S11]  /*1b60*/  UMOV UR5, URZ ;  /* 0x000000ff00057c82 */ /* 0x012fd60008000000 */
.L_x_43:
[----:B------:R-:W1:Y:S02]  /*1b70*/  S2UR UR4, SR_CgaCtaId ;  /* 0x00000000000479c3 */ /* 0x000e640000008800 */
[----:B-1----:R-:W-:-:S09]  /*1b80*/  UISETP.NE.AND UP0, UPT, UR4, URZ, UPT ;  /* 0x000000ff0400728c */ /* 0x002fd2000bf05270 */
[----:B------:R-:W-:Y:S05]  /*1b90*/  BRA.U UP0, `(.L_x_24) ;  /* 0x0000000100287547 */ /* 0x000fea000b800000 */
[----:B------:R-:W-:Y:S02]  /*1ba0*/  LEA R0, R9, UR13, 0x3 ;  /* 0x0000000d09007c11 */ /* 0x000fe4000f8e18ff */
[----:B------:R-:W-:-:S04]  /*1bb0*/  SHF.L.U32 R2, R8, 0x1f, RZ ;  /* 0x0000001f08027819 */ /* 0x000fc800000006ff */
[----:B------:R-:W1:Y:S02]  /*1bc0*/  SYNCS.PHASECHK.TRANS64.TRYWAIT P0, [R0+URZ+0x1d0], R2 ;  /* 0x0001d002000075a7 */ /* 0x000e6400080011ff */
[----:B-1----:R-:W-:Y:S05]  /*1bd0*/  @!P0 BRA `(.L_x_25) ;  /* 0x0000007000f08947 */ /* 0x002fea0003800000 */
.L_x_152:
[----:B------:R-:W-:Y:S01]  /*1be0*/  VIADD R9, R9, 0x1 ;  /* 0x0000000109097836 */ /* 0x000fe20000000000 */
[----:B------:R1:W-:Y:S04]  /*1bf0*/  SYNCS.ARRIVE.TRANS64.A1T0 RZ, [R0+URZ+0x1c0], RZ ;  /* 0x0001c0ff00ff79a7 */ /* 0x0003e800081000ff */
[----:B------:R-:W-:-:S04]  /*1c00*/  ISETP.NE.AND P0, PT, R9, 0x2, PT ;  /* 0x000000020900780c */ /* 0x000fc80003f05270 */
[----:B------:R-:W-:Y:S02]  /*1c10*/  SEL R9, R9, RZ, P0 ;  /* 0x000000ff09097207 */ /* 0x000fe40000000000 */
[----:B-1----:R-:W-:-:S04]  /*1c20*/  SEL R0, RZ, 0x1, P0 ;  /* 0x00000001ff007807 */ /* 0x002fc80000000000 */
[----:B------:R-:W-:-:S07]  /*1c30*/  LOP3.LUT R8, R8, R0, RZ, 0x3c, !PT ;  /* 0x0000000008087212 */ /* 0x000fce00078e3cff */
.L_x_24:
[----:B------:R-:W-:Y:S01]  /*1c40*/  ULEA UR4, UR5, UR13, 0x3 ;  /* 0x0000000d05047291 */ /* 0x000fe2000f8e18ff */
[----:B------:R-:W-:Y:S01]  /*1c50*/  SHF.L.U32 R0, R12, 0x1f, RZ ;  /* 0x0000001f0c007819 */ /* 0x000fe200000006ff */
[----:B------:R-:W-:Y:S02]  /*1c60*/  UISETP.GE.U32.AND UP0, UPT, UR45, 0x3f, UPT ;  /* 0x0000003f2d00788c */ /* 0x000fe4000bf06070 */
[----:B------:R-:W-:Y:S02]  /*1c70*/  USHF.L.U32 UR35, UR30, 0x6, URZ ;  /* 0x000000061e237899 */ /* 0x000fe400080006ff */
[----:B------:R-:W-:Y:S01]  /*1c80*/  ULEA UR19, UR31, UR44, 0x7 ;  /* 0x0000002c1f137291 */ /* 0x000fe2000f8e38ff */
[----:B------:R-:W-:Y:S02]  /*1c90*/  UMOV UR6, URZ ;  /* 0x000000ff00067c82 */ /* 0x000fe40008000000 */
[----:B------:R1:W3:Y:S02]  /*1ca0*/  SYNCS.PHASECHK.TRANS64.TRYWAIT P0, [UR4+0x88], R0 ;  /* 0x00008800ff0075a7 */ /* 0x0002e40008001104 */
[----:B------:R-:W-:Y:S07]  /*1cb0*/  BRA.U !UP0, `(.L_x_26) ;  /* 0x0000000108b87547 */ /* 0x000fee000b800000 */
[----:B------:R-:W-:Y:S01]  /*1cc0*/  UMOV UR10, URZ ;  /* 0x000000ff000a7c82 */ /* 0x000fe20008000000 */
[----:B------:R-:W-:-:S05]  /*1cd0*/  UMOV UR4, UR5 ;  /* 0x0000000500047c82 */ /* 0x000fca0008000000 */
.L_x_32:
[----:B------:R-:W-:Y:S01]  /*1ce0*/  ULEA UR33, UR4, UR13, 0x3 ;  /* 0x0000000d04217291 */ /* 0x000fe2000f8e18ff */
[----:B---3--:R-:W-:Y:S01]  /*1cf0*/  @!P3 MOV R2, 0x3000 ;  /* 0x000030000002b802 */ /* 0x008fe20000000f00 */
[----:B-1-34-:R-:W-:Y:S10]  /*1d00*/  @P0 BRA `(.L_x_27) ;  /* 0x00000000000c0947 */ /* 0x01aff40003800000 */
[----:B------:R-:W-:-:S04]  /*1d10*/  SHF.L.U32 R3, R12, 0x1f, RZ ;  /* 0x0000001f0c037819 */ /* 0x000fc800000006ff */
[----:B------:R-:W3:Y:S02]  /*1d20*/  SYNCS.PHASECHK.TRANS64.TRYWAIT P0, [UR33+0x88], R3 ;  /* 0x00008803ff0075a7 */ /* 0x000ee40008001121 */
[----:B---3--:R-:W-:Y:S05]  /*1d30*/  @!P0 BRA `(.L_x_28) ;  /* 0x0000007000ac8947 */ /* 0x008fea0003800000 */
.L_x_27:
[----:B------:R3:W-:Y:S01]  /*1d40*/  @!P3 SYNCS.ARRIVE.TRANS64 RZ, [UR33], R2 ;  /* 0x00000002ffffb9a7 */ /* 0x0007e20008000021 */
[----:B------:R-:W-:-:S04]  /*1d50*/  ULOP3.LUT UR5, UR24, 0x2, URZ, 0xfc, !UPT ;  /* 0x0000000218057892 */ /* 0x000fc8000f8efcff */
[----:B------:R-:W-:-:S09]  /*1d60*/  UISETP.NE.AND UP0, UPT, UR5, 0x2, UPT ;  /* 0x000000020500788c */ /* 0x000fd2000bf05270 */
[----:B------:R-:W-:Y:S05]  /*1d70*/  BRA.U UP0, `(.L_x_29) ;  /* 0x0000000100047547 */ /* 0x000fea000b800000 */
[----:B--2---:R-:W-:Y:S05]  /*1d80*/  BPT.TRAP 0x1 ;  /* 0x000000040000795c */ /* 0x004fea0000300000 */
.L_x_29:
[----:B------:R-:W-:Y:S04]  /*1d90*/  BSSY.RECONVERGENT B0, `(.L_x_30) ;  /* 0x0000003000007945 */ /* 0x000fe80003800200 */
[----:B------:R-:W-:Y:S05]  /*1da0*/  @P2 BRA `(.L_x_31) ;  /* 0x0000000000042947 */ /* 0x000fea0003800000 */
[----:B--2---:R-:W-:Y:S05]  /*1db0*/  BPT.TRAP 0x1 ;  /* 0x000000040000795c */ /* 0x004fea0000300000 */
.L_x_31:
[----:B--2---:R-:W-:Y:S05]  /*1dc0*/  BSYNC.RECONVERGENT B0 ;  /* 0x0000000000007941 */ /* 0x004fea0003800200 */
.L_x_30:
[----:B------:R-:W-:Y:S02]  /*1dd0*/  UIADD3 UR5, UPT, UPT, UR4, 0x1, URZ ;  /* 0x0000000104057890 */ /* 0x000fe4000fffe0ff */
[----:B------:R-:W-:Y:S02]  /*1de0*/  USHF.L.U32 UR34, UR10, 0x5, URZ ;  /* 0x000000050a227899 */ /* 0x000fe400080006ff */
[----:B------:R-:W-:Y:S02]  /*1df0*/  UISETP.NE.AND UP0, UPT, UR5, 0x11, UPT ;  /* 0x000000110500788c */ /* 0x000fe4000bf05270 */
[----:B------:R-:W-:Y:S02]  /*1e00*/  UIADD3 UR10, UPT, UPT, UR10, 0x1, URZ ;  /* 0x000000010a0a7890 */ /* 0x000fe4000fffe0ff */
[----:B------:R-:W-:Y:S02]  /*1e10*/  USEL UR7, URZ, 0x1, UP0 ;  /* 0x00000001ff077887 */ /* 0x000fe40008000000 */
[----:B------:R-:W-:-:S02]  /*1e20*/  USEL UR5, UR5, URZ, UP0 ;  /* 0x000000ff05057287 */ /* 0x000fc40008000000 */
[----:B------:R-:W-:Y:S02]  /*1e30*/  ULEA UR32, UR4, UR13, 0xc ;  /* 0x0000000d04207291 */ /* 0x000fe4000f8e60ff */
[----:B------:R-:W-:Y:S01]  /*1e40*/  ULEA UR6, UR5, UR13, 0x3 ;  /* 0x0000000d05067291 */ /* 0x000fe2000f8e18ff */
[----:B------:R-:W-:Y:S01]  /*1e50*/  LOP3.LUT R12, R12, UR7, RZ, 0x3c, !PT ;  /* 0x000000070c0c7c12 */ /* 0x000fe2000f8e3cff */
[----:B------:R-:W-:Y:S02]  /*1e60*/  UIADD3 UR8, UP1, UPT, UR28, 0x80, URZ ;  /* 0x000000801c087890 */ /* 0x000fe4000ff3e0ff */
[----:B------:R-:W-:Y:S01]  /*1e70*/  UIADD3 UR32, UPT, UPT, UR32, 0x4600, URZ ;  /* 0x0000460020207890 */ /* 0x000fe2000fffe0ff */
[----:B-1----:R-:W-:Y:S01]  /*1e80*/  SHF.L.U32 R0, R12, 0x1f, RZ ;  /* 0x0000001f0c007819 */ /* 0x002fe200000006ff */
[----:B------:R-:W-:Y:S02]  /*1e90*/  UIADD3.X UR9, UPT, UPT, URZ, UR29, URZ, UP1, !UPT ;  /* 0x0000001dff097290 */ /* 0x000fe40008ffe4ff */
[----:B------:R-:W-:Y:S01]  /*1ea0*/  ULEA UR16, UR4, UR25, 0xd ;  /* 0x0000001904107291 */ /* 0x000fe2000f8e68ff */
[----:B------:R4:W1:Y:S01]  /*1eb0*/  SYNCS.PHASECHK.TRANS64.TRYWAIT P0, [UR6+0x88], R0 ;  /* 0x00008800ff0075a7 */ /* 0x0008620008001106 */
[----:B------:R-:W-:Y:S01]  /*1ec0*/  UIADD3 UR6, UP0, UPT, UR28, 0x180, URZ ;  /* 0x000001801c067890 */ /* 0x000fe2000ff1e0ff */
[----:B------:R-:W-:Y:S01]  /*1ed0*/  UMOV UR14, 0x0 ;  /* 0x00000000000e7882 */ /* 0x000fe20000000000 */
[----:B------:R-:W-:-:S02]  /*1ee0*/  UMOV UR15, 0x10000000 ;  /* 0x10000000000f7882 */ /* 0x000fc40000000000 */
[----:B------:R-:W-:Y:S01]  /*1ef0*/  UIADD3.X UR7, UPT, UPT, URZ, UR29, URZ, UP0, !UPT ;  /* 0x0000001dff077290 */ /* 0x000fe200087fe4ff */
[----:B------:R-:W-:Y:S01]  /*1f00*/  UTMALDG.3D [UR32], [UR8], desc[UR14] ;  /* 0x00000e20080075b4 */ /* 0x000fe20008011000 */
[----:B------:R-:W-:Y:S01]  /*1f10*/  UISETP.NE.AND UP0, UPT, UR10, UR21, UPT ;  /* 0x000000150a00728c */ /* 0x000fe2000bf05270 */
[----:B------:R-:W-:Y:S01]  /*1f20*/  UMOV UR4, 0xff0000 ;  /* 0x00ff000000047882 */ /* 0x000fe20000000000 */
[----:B------:R-:W-:Y:S01]  /*1f30*/  UMOV UR20, UR36 ;  /* 0x0000002400147c82 */ /* 0x000fe20008000000 */
[----:B------:R-:W-:Y:S01]  /*1f40*/  UMOV UR17, UR33 ;  /* 0x0000002100117c82 */ /* 0x000fe20008000000 */
[----:B------:R-:W-:-:S03]  /*1f50*/  UMOV UR18, UR34 ;  /* 0x0000002200127c82 */ /* 0x000fc60008000000 */
[----:B------:R2:W-:Y:S02]  /*1f60*/  UTMALDG.3D.MULTICAST [UR16], [UR6], UR4, desc[UR14] ;  /* 0x00000e10060073b4 */ /* 0x0005e40008011804 */
[----:B--2---:R-:W-:Y:S01]  /*1f70*/  UMOV UR6, UR21 ;  /* 0x0000001500067c82 */ /* 0x004fe20008000000 */
[----:B------:R-:W-:Y:S01]  /*1f80*/  UMOV UR4, UR5 ;  /* 0x0000000500047c82 */ /* 0x000fe20008000000 */
[----:B------:R-:W-:Y:S05]  /*1f90*/  BRA.U UP0, `(.L_x_32) ;  /* 0xfffffffd00507547 */ /* 0x000fea000b83ffff */
.L_x_26:
[----:B------:R-:W-:Y:S01]  /*1fa0*/  ULEA UR4, UR5, UR13, 0x3 ;  /* 0x0000000d05047291 */ /* 0x000fe2000f8e18ff */
[----:B-1--4-:R-:W-:Y:S01]  /*1fb0*/  SHF.L.U32 R0, R12, 0x1f, RZ ;  /* 0x0000001f0c007819 */ /* 0x012fe200000006ff */
[----:B------:R-:W-:Y:S01]  /*1fc0*/  @!P1 SYNCS.ARRIVE.TRANS64.A1T0 RZ, [UR13+0x158], RZ ;  /* 0x000158ffffff99a7 */ /* 0x000fe2000810000d */
[----:B------:R-:W-:-:S06]  /*1fd0*/  UISETP.GT.AND UP0, UPT, UR41, UR40, UPT ;  /* 0x000000282900728c */ /* 0x000fcc000bf04270 */
[----:B---3--:R1:W3:Y:S03]  /*1fe0*/  SYNCS.PHASECHK.TRANS64.TRYWAIT P0, [UR4+0x88], R0 ;  /* 0x00008800ff0075a7 */ /* 0x0082e60008001104 */
[----:B------:R-:W-:Y:S05]  /*1ff0*/  BRA.U !UP0, `(.L_x_33) ;  /* 0x0000000108bc7547 */ /* 0x000fea000b800000 */
[----:B------:R-:W-:Y:S01]  /*2000*/  UIADD3 UR26, UPT, UPT, UR43, UR6, URZ ;  /* 0x000000062b1a7290 */ /* 0x000fe2000fffe0ff */
[----:B------:R-:W-:-:S11]  /*2010*/  UMOV UR4, UR5 ;  /* 0x0000000500047c82 */ /* 0x000fd60008000000 */
.L_x_39:
[----:B------:R-:W-:Y:S01]  /*2020*/  ULEA UR9, UR4, UR13, 0x3 ;  /* 0x0000000d04097291 */ /* 0x000fe2000f8e18ff */
[----:B---3--:R-:W-:Y:S01]  /*2030*/  @!P3 MOV R2, 0x3000 ;  /* 0x000030000002b802 */ /* 0x008fe20000000f00 */
[----:B-1-3--:R-:W-:Y:S10]  /*2040*/  @P0 BRA `(.L_x_34) ;  /* 0x00000000000c0947 */ /* 0x00aff40003800000 */
[----:B------:R-:W-:-:S04]  /*2050*/  SHF.L.U32 R3, R12, 0x1f, RZ ;  /* 0x0000001f0c037819 */ /* 0x000fc800000006ff */
[----:B------:R-:W3:Y:S02]  /*2060*/  SYNCS.PHASECHK.TRANS64.TRYWAIT P0, [UR9+0x88], R3 ;  /* 0x00008803ff0075a7 */ /* 0x000ee40008001109 */
[----:B---3--:R-:W-:Y:S05]  /*2070*/  @!P0 BRA `(.L_x_35) ;  /* 0x0000006c00f48947 */ /* 0x008fea0003800000 */
.L_x_34:
[----:B------:R3:W-:Y:S01]  /*2080*/  @!P3 SYNCS.ARRIVE.TRANS64 RZ, [UR9], R2 ;  /* 0x00000002ffffb9a7 */ /* 0x0007e20008000009 */
[----:B------:R-:W-:-:S04]  /*2090*/  ULOP3.LUT UR5, UR24, 0x2, URZ, 0xfc, !UPT ;  /* 0x0000000218057892 */ /* 0x000fc8000f8efcff */
[----:B------:R-:W-:-:S09]  /*20a0*/  UISETP.NE.AND UP0, UPT, UR5, 0x2, UPT ;  /* 0x000000020500788c */ /* 0x000fd2000bf05270 */
[----:B------:R-:W-:Y:S05]  /*20b0*/  BRA.U UP0, `(.L_x_36) ;  /* 0x0000000100047547 */ /* 0x000fea000b800000 */
[----:B--2---:R-:W-:Y:S05]  /*20c0*/  BPT.TRAP 0x1 ;  /* 0x000000040000795c */ /* 0x004fea0000300000 */
.L_x_36:
[----:B------:R-:W-:Y:S04]  /*20d0*/  BSSY.RECONVERGENT B0, `(.L_x_37) ;  /* 0x0000003000007945 */ /* 0x000fe80003800200 */
[----:B------:R-:W-:Y:S05]  /*20e0*/  @P2 BRA `(.L_x_38) ;  /* 0x0000000000042947 */ /* 0x000fea0003800000 */
[----:B--2---:R-:W-:Y:S05]  /*20f0*/  BPT.TRAP 0x1 ;  /* 0x000000040000795c */ /* 0x004fea0000300000 */
.L_x_38:
[----:B--2---:R-:W-:Y:S05]  /*2100*/  BSYNC.RECONVERGENT B0 ;  /* 0x0000000000007941 */ /* 0x004fea0003800200 */
.L_x_37:
[----:B------:R-:W-:Y:S02]  /*2110*/  UIADD3 UR5, UPT, UPT, UR4, 0x1, URZ ;  /* 0x0000000104057890 */ /* 0x000fe4000fffe0ff */
[----:B------:R-:W-:Y:S02]  /*2120*/  UIADD3 UR14, UP1, UPT, UR28, 0x80, URZ ;  /* 0x000000801c0e7890 */ /* 0x000fe4000ff3e0ff */
[----:B------:R-:W-:Y:S02]  /*2130*/  UISETP.NE.AND UP0, UPT, UR5, 0x11, UPT ;  /* 0x000000110500788c */ /* 0x000fe4000bf05270 */
[----:B------:R-:W-:Y:S02]  /*2140*/  USHF.L.U32 UR10, UR6, 0x5, URZ ;  /* 0x00000005060a7899 */ /* 0x000fe400080006ff */
[----:B------:R-:W-:Y:S02]  /*2150*/  USEL UR8, URZ, 0x1, UP0 ;  /* 0x00000001ff087887 */ /* 0x000fe40008000000 */
[----:B------:R-:W-:-:S02]  /*2160*/  USEL UR5, UR5, URZ, UP0 ;  /* 0x000000ff05057287 */ /* 0x000fc40008000000 */
[----:B------:R-:W-:Y:S02]  /*2170*/  UIADD3 UR22, UP0, UPT, UR28, 0x180, URZ ;  /* 0x000001801c167890 */ /* 0x000fe4000ff1e0ff */
[----:B------:R-:W-:Y:S01]  /*2180*/  LOP3.LUT R12, R12, UR8, RZ, 0x3c, !PT ;  /* 0x000000080c0c7c12 */ /* 0x000fe2000f8e3cff */
[----:B------:R-:W-:Y:S02]  /*2190*/  ULEA UR8, UR4, UR13, 0xc ;  /* 0x0000000d04087291 */ /* 0x000fe4000f8e60ff */
[----:B------:R-:W-:Y:S01]  /*21a0*/  ULEA UR7, UR5, UR13, 0x3 ;  /* 0x0000000d05077291 */ /* 0x000fe2000f8e18ff */
[----:B-1----:R-:W-:Y:S01]  /*21b0*/  SHF.L.U32 R0, R12, 0x1f, RZ ;  /* 0x0000001f0c007819 */ /* 0x002fe200000006ff */
[----:B------:R-:W-:Y:S02]  /*21c0*/  UIADD3 UR8, UPT, UPT, UR8, 0x4600, URZ ;  /* 0x0000460008087890 */ /* 0x000fe4000fffe0ff */
[----:B------:R-:W-:Y:S02]  /*21d0*/  UIADD3.X UR15, UPT, UPT, URZ, UR29, URZ, UP1, !UPT ;  /* 0x0000001dff0f7290 */ /* 0x000fe40008ffe4ff */
[----:B------:R-:W-:-:S02]  /*21e0*/  ULEA UR16, UR4, UR25, 0xd ;  /* 0x0000001904107291 */ /* 0x000fc4000f8e68ff */
[----:B------:R-:W-:Y:S01]  /*21f0*/  UIADD3.X UR23, UPT, UPT, URZ, UR29, URZ, UP0, !UPT ;  /* 0x0000001dff177290 */ /* 0x000fe200087fe4ff */
[----:B------:R4:W1:Y:S01]  /*2200*/  SYNCS.PHASECHK.TRANS64.TRYWAIT P0, [UR7+0x88], R0 ;  /* 0x00008800ff0075a7 */ /* 0x0008620008001107 */
[----:B------:R-:W-:Y:S01]  /*2210*/  UMOV UR30, 0x0 ;  /* 0x00000000001e7882 */ /* 0x000fe20000000000 */
[----:B------:R-:W-:Y:S01]  /*2220*/  UMOV UR31, 0x10000000 ;  /* 0x10000000001f7882 */ /* 0x000fe20000000000 */
[----:B------:R-:W-:Y:S01]  /*2230*/  UMOV UR11, UR35 ;  /* 0x00000023000b7c82 */ /* 0x000fe20008000000 */
[----:B------:R-:W-:Y:S01]  /*2240*/  UMOV UR12, UR36 ;  /* 0x00000024000c7c82 */ /* 0x000fe20008000000 */
[----:B------:R-:W-:Y:S01]  /*2250*/  UMOV UR7, 0xff0000 ;  /* 0x00ff000000077882 */ /* 0x000fe20000000000 */
[----:B------:R-:W-:Y:S01]  /*2260*/  UMOV UR20, UR36 ;  /* 0x0000002400147c82 */ /* 0x000fe20008000000 */
[----:B------:R-:W-:Y:S01]  /*2270*/  UMOV UR17, UR9 ;  /* 0x0000000900117c82 */ /* 0x000fe20008000000 */
[----:B------:R-:W-:Y:S01]  /*2280*/  UMOV UR18, UR10 ;  /* 0x0000000a00127c82 */ /* 0x000fe20008000000 */
[----:B------:R4:W-:Y:S01]  /*2290*/  UTMALDG.3D [UR8], [UR14], desc[UR30] ;  /* 0x00001e080e0075b4 */ /* 0x0009e20008011000 */
[----:B------:R-:W-:Y:S01]  /*22a0*/  UIADD3 UR6, UPT, UPT, UR6, 0x1, URZ ;  /* 0x0000000106067890 */ /* 0x000fe2000fffe0ff */
[----:B------:R-:W-:-:S03]  /*22b0*/  UMOV UR4, UR5 ;  /* 0x0000000500047c82 */ /* 0x000fc60008000000 */
[----:B------:R-:W-:Y:S01]  /*22c0*/  UISETP.NE.AND UP0, UPT, UR6, UR26, UPT ;  /* 0x0000001a0600728c */ /* 0x000fe2000bf05270 */
[----:B------:R4:W-:Y:S08]  /*22d0*/  UTMALDG.3D.MULTICAST [UR16], [UR22], UR7, desc[UR30] ;  /* 0x00001e10160073b4 */ /* 0x0009f00008011807 */
[----:B----4-:R-:W-:Y:S05]  /*22e0*/  BRA.U UP0, `(.L_x_39) ;  /* 0xfffffffd004c7547 */ /* 0x010fea000b83ffff */
.L_x_33:
[C---:B------:R-:W-:Y:S01]  /*22f0*/  LEA R3, R11.reuse, UR13, 0x3 ;  /* 0x0000000d0b037c11 */ /* 0x040fe2000f8e18ff */
[----:B------:R-:W-:Y:S01]  /*2300*/  NOP ;  /* 0x0000000000007918 */ /* 0x000fe20000000000 */
[----:B-1----:R-:W-:Y:S02]  /*2310*/  SHF.L.U32 R0, R10, 0x1f, RZ ;  /* 0x0000001f0a007819 */ /* 0x002fe400000006ff */
[----:B------:R-:W-:Y:S02]  /*2320*/  LEA R4, R11, UR13, 0x4 ;  /* 0x0000000d0b047c11 */ /* 0x000fe4000f8e20ff */
[----:B---3--:R-:W1:Y:S02]  /*2330*/  SYNCS.PHASECHK.TRANS64.TRYWAIT P0, [R3+URZ+0x160], R0 ;  /* 0x00016000030075a7 */ /* 0x008e6400080011ff */
[----:B-1----:R-:W-:Y:S05]  /*2340*/  @!P0 BRA `(.L_x_40) ;  /* 0x0000006c00588947 */ /* 0x002fea0003800000 */
.L_x_155:
[----:B------:R-:W3:Y:S01]  /*2350*/  LDS.128 R4, [R4+0x1f0] ;  /* 0x0001f00004047984 */ /* 0x000ee20000000c00 */
[----:B------:R-:W-:Y:S01]  /*2360*/  UISETP.GE.AND UP0, UPT, UR42, 0x1, UPT ;  /* 0x000000012a00788c */ /* 0x000fe2000bf06270 */
[----:B------:R-:W-:Y:S01]  /*2370*/  @!PT LDS RZ, [RZ] ;  /* 0x00000000fffff984 */ /* 0x000fe20000000800 */
[----:B------:R-:W-:Y:S01]  /*2380*/  @!PT LDS RZ, [RZ] ;  /* 0x00000000fffff984 */ /* 0x000fe20000000800 */
[----:B------:R-:W-:Y:S01]  /*2390*/  @!PT LDS RZ, [RZ] ;  /* 0x00000000fffff984 */ /* 0x000fe20000000800 */
[----:B------:R-:W-:Y:S01]  /*23a0*/  @!PT LDS RZ, [RZ] ;  /* 0x00000000fffff984 */ /* 0x000fe20000000800 */
[----:B------:R4:W-:Y:S06]  /*23b0*/  MEMBAR.ALL.CTA ;  /* 0x0000000000007992 */ /* 0x0009ec0000008000 */
[----:B----4-:R-:W4:Y:S01]  /*23c0*/  FENCE.VIEW.ASYNC.S ;  /* 0x00000000000073c6 */ /* 0x010f220000000000 */
[----:B---3--:R-:W-:-:S13]  /*23d0*/  LOP3.LUT P0, RZ, R6, 0x1, RZ, 0xc0, !PT ;  /* 0x0000000106ff7812 */ /* 0x008fda000780c0ff */
[----:B----4-:R-:W-:Y:S01]  /*23e0*/  VOTEU.ANY UP1, P0 ;  /* 0x0000000000ff7886 */ /* 0x010fe20000020100 */
[----:B------:R-:W-:-:S13]  /*23f0*/  PLOP3.LUT P0, PT, PT, PT, UP1, 0x80, 0x8 ;  /* 0x000000000008781c */ /* 0x000fda0003f0f018 */
[----:B-1----:R-:W-:Y:S02]  /*2400*/  @P0 LOP3.LUT R0, R5, 0xffff, RZ, 0xc0, !PT ;  /* 0x0000ffff05000812 */ /* 0x002fe400078ec0ff */
[----:B------:R-:W-:Y:S02]  /*2410*/  @P0 MOV R2, R4 ;  /* 0x0000000400020202 */ /* 0x000fe40000000f00 */
[----:B------:R-:W-:Y:S01]  /*2420*/  @P0 R2UR UR6, R0 ;  /* 0x00000000000602ca */ /* 0x000fe200000e0000 */
[----:B------:R-:W-:Y:S01]  /*2430*/  VIADD R0, R3, 0x170 ;  /* 0x0000017003007836 */ /* 0x000fe20000000000 */
[----:B------:R-:W-:Y:S02]  /*2440*/  @P0 SHF.R.U32.HI R4, RZ, 0x10, R5 ;  /* 0x00000010ff040819 */ /* 0x000fe40000011605 */
[----:B------:R-:W-:Y:S02]  /*2450*/  @P0 R2UR UR7, R2 ;  /* 0x00000000020702ca */ /* 0x000fe400000e0000 */
[----:B------:R-:W-:-:S02]  /*2460*/  PRMT R0, RZ, 0x654, R0 ;  /* 0x00000654ff007816 */ /* 0x000fc40000000000 */
[----:B------:R-:W-:Y:S02]  /*2470*/  @P0 R2UR UR4, R4 ;  /* 0x00000000040402ca */ /* 0x000fe400000e0000 */
[----:B------:R1:W-:Y:S03]  /*2480*/  SYNCS.ARRIVE.TRANS64.RED.A1T0 RZ, [R0+URZ], RZ ;  /* 0x000000ff00ff79a7 */ /* 0x0003e600081004ff */
[----:B------:R-:W-:-:S04]  /*2490*/  @UP1 UMOV UR27, UR6 ;  /* 0x00000006001b1c82 */ /* 0x000fc80008000000 */
[----:B------:R-:W-:-:S04]  /*24a0*/  @UP1 UMOV UR37, UR7 ;  /* 0x0000000700251c82 */ /* 0x000fc80008000000 */
[----:B------:R-:W-:Y:S01]  /*24b0*/  @UP1 UMOV UR36, UR4 ;  /* 0x0000000400241c82 */ /* 0x000fe20008000000 */
[----:B------:R-:W-:Y:S05]  /*24c0*/  BRA.U !UP0, `(.L_x_41) ;  /* 0x0000000108d47547 */ /* 0x000fea000b800000 */
[----:B------:R-:W2:Y:S01]  /*24d0*/  LDCU.128 UR16, c[0x0][0xb10] ;  /* 0x00016200ff1077ac */ /* 0x000ea20008000c00 */
[----:B------:R-:W3:Y:S01]  /*24e0*/  LDCU UR12, c[0x0][0xb20] ;  /* 0x00016400ff0c77ac */ /* 0x000ee20008000800 */
[----:B------:R-:W4:Y:S01]  /*24f0*/  LDCU UR20, c[0x0][0xb0c] ;  /* 0x00016180ff1477ac */ /* 0x000f220008000800 */
[----:B------:R-:W1:Y:S01]  /*2500*/  LDCU.64 UR8, c[0x0][0xb28] ;  /* 0x00016500ff0877ac */ /* 0x000e620008000a00 */
[----:B------:R-:W-:Y:S02]  /*2510*/  UISETP.NE.AND UP3, UPT, UR42, 0x1, UPT ;  /* 0x000000012a00788c */ /* 0x000fe4000bf65270 */
[----:B--2---:R-:W-:Y:S02]  /*2520*/  UIMAD.WIDE.U32 UR10, UR38, UR19, URZ ;  /* 0x00000013260a72a5 */ /* 0x004fe4000f8e00ff */
[----:B------:R-:W-:Y:S02]  /*2530*/  UIMAD.WIDE.U32 UR6, UR39, UR16, URZ ;  /* 0x00000010270672a5 */ /* 0x000fe4000f8e00ff */
[----:B------:R-:W-:-:S02]  /*2540*/  UISETP.NE.AND UP0, UPT, UR18, 0x1, UPT ;  /* 0x000000011200788c */ /* 0x000fc4000bf05270 */
[----:B------:R-:W-:Y:S01]  /*2550*/  UIMAD.WIDE.U32 UR22, UR27, UR19, URZ ;  /* 0x000000131b1672a5 */ /* 0x000fe2000f8e00ff */
[----:B------:R-:W-:Y:S02]  /*2560*/  UMOV UR10, UR11 ;  /* 0x0000000b000a7c82 */ /* 0x000fe40008000000 */
[----:B------:R-:W-:Y:S01]  /*2570*/  UMOV UR6, UR7 ;  /* 0x0000000700067c82 */ /* 0x000fe20008000000 */
[----:B---3--:R-:W-:Y:S02]  /*2580*/  USHF.R.U32.HI UR10, URZ, UR12, UR10 ;  /* 0x0000000cff0a7299 */ /* 0x008fe4000801160a */
[----:B------:R-:W-:Y:S02]  /*2590*/  USHF.R.U32.HI UR7, URZ, UR17, UR6 ;  /* 0x00000011ff077299 */ /* 0x000fe40008011606 */
[----:B----4-:R-:W-:Y:S02]  /*25a0*/  UISETP.NE.AND UP2, UPT, UR20, 0x1, UPT ;  /* 0x000000011400788c */ /* 0x010fe4000bf45270 */
[----:B------:R-:W-:-:S02]  /*25b0*/  USEL UR6, UR38, UR10, !UP0 ;  /* 0x0000000a26067287 */ /* 0x000fc4000c000000 */
[----:B------:R-:W-:Y:S02]  /*25c0*/  USEL UR7, UR39, UR7, !UP2 ;  /* 0x0000000727077287 */ /* 0x000fe4000d000000 */
[----:B-1----:R-:W-:Y:S01]  /*25d0*/  UIMAD.WIDE.U32 UR10, UR6, UR8, URZ ;  /* 0x00000008060a72a5 */ /* 0x002fe2000f8e00ff */
[----:B------:R-:W-:Y:S01]  /*25e0*/  UMOV UR4, UR23 ;  /* 0x0000001700047c82 */ /* 0x000fe20008000000 */
[----:B------:R-:W-:Y:S02]  /*25f0*/  UIMAD.WIDE.U32 UR14, UR37, UR16, URZ ;  /* 0x00000010250e72a5 */ /* 0x000fe4000f8e00ff */
[----:B------:R-:W-:-:S03]  /*2600*/  UIMAD.WIDE.U32 UR22, UR7, UR8, URZ ;  /* 0x00000008071672a5 */ /* 0x000fc6000f8e00ff */
[----:B------:R-:W-:Y:S01]  /*2610*/  UMOV UR10, UR11 ;  /* 0x0000000b000a7c82 */ /* 0x000fe20008000000 */
[----:B------:R-:W-:Y:S02]  /*2620*/  USHF.R.U32.HI UR4, URZ, UR12, UR4 ;  /* 0x0000000cff047299 */ /* 0x000fe40008011604 */
[----:B------:R-:W-:Y:S01]  /*2630*/  @UP3 USHF.R.U32.HI UR6, URZ, UR9, UR10 ;  /* 0x00000009ff063299 */ /* 0x000fe2000801160a */
[----:B------:R-:W-:Y:S01]  /*2640*/  UMOV UR14, UR15 ;  /* 0x0000000f000e7c82 */ /* 0x000fe20008000000 */
[----:B------:R-:W-:Y:S01]  /*2650*/  UMOV UR22, UR23 ;  /* 0x0000001700167c82 */ /* 0x000fe20008000000 */
[----:B------:R-:W-:Y:S02]  /*2660*/  USHF.R.U32.HI UR17, URZ, UR17, UR14 ;  /* 0x00000011ff117299 */ /* 0x000fe4000801160e */
[----:B------:R-:W-:Y:S02]  /*2670*/  USEL UR4, UR27, UR4, !UP0 ;  /* 0x000000041b047287 */ /* 0x000fe4000c000000 */
[----:B------:R-:W-:-:S02]  /*2680*/  @UP3 USHF.R.U32.HI UR7, URZ, UR9, UR22 ;  /* 0x00000009ff073299 */ /* 0x000fc40008011616 */
[----:B------:R-:W-:Y:S02]  /*2690*/  UIMAD UR10, UR42, UR6, URZ ;  /* 0x000000062a0a72a4 */ /* 0x000fe4000f8e02ff */
[----:B------:R-:W-:Y:S02]  /*26a0*/  USEL UR6, UR37, UR17, !UP2 ;  /* 0x0000001125067287 */ /* 0x000fe4000d000000 */
[----:B------:R-:W-:Y:S02]  /*26b0*/  UIMAD UR12, UR42, UR7, URZ ;  /* 0x000000072a0c72a4 */ /* 0x000fe4000f8e02ff */
[----:B------:R-:W-:Y:S02]  /*26c0*/  UISETP.GE.AND UP0, UPT, UR4, UR10, UPT ;  /* 0x0000000a0400728c */ /* 0x000fe4000bf06270 */
[----:B------:R-:W-:Y:S02]  /*26d0*/  UIMAD.WIDE.U32 UR10, UR4, UR8, URZ ;  /* 0x00000008040a72a5 */ /* 0x000fe4000f8e00ff */
[----:B------:R-:W-:-:S02]  /*26e0*/  UISETP.GE.OR UP0, UPT, UR6, UR12, UP0 ;  /* 0x0000000c0600728c */ /* 0x000fc40008706670 */
[----:B------:R-:W-:Y:S02]  /*26f0*/  UIMAD.WIDE.U32 UR14, UR6, UR8, URZ ;  /* 0x00000008060e72a5 */ /* 0x000fe4000f8e00ff */
[----:B------:R-:W-:Y:S01]  /*2700*/  UIADD3 UR12, UPT, UPT, -UR6, URZ, URZ ;  /* 0x000000ff060c7290 */ /* 0x000fe2000fffe1ff */
[----:B------:R-:W-:Y:S01]  /*2710*/  UMOV UR10, UR11 ;  /* 0x0000000b000a7c82 */ /* 0x000fe20008000000 */
[----:B------:R-:W-:Y:S02]  /*2720*/  UIADD3 UR11, UPT, UPT, -UR4, URZ, URZ ;  /* 0x000000ff040b7290 */ /* 0x000fe4000fffe1ff */
[----:B------:R-:W-:-:S03]  /*2730*/  USHF.R.U32.HI UR10, URZ, UR9, UR10 ;  /* 0x00000009ff0a7299 */ /* 0x000fc6000801160a */
[----:B------:R-:W-:Y:S01]  /*2740*/  @!UP0 UMOV UR8, UR15 ;  /* 0x0000000f00088c82 */ /* 0x000fe20008000000 */
[----:B------:R-:W-:Y:S02]  /*2750*/  UIMAD UR11, UR18, UR11, UR27 ;  /* 0x0000000b120b72a4 */ /* 0x000fe4000f8e021b */
[----:B------:R-:W-:Y:S02]  /*2760*/  USEL UR10, UR4, UR10, !UP3 ;  /* 0x0000000a040a7287 */ /* 0x000fe4000d800000 */
[----:B------:R-:W-:Y:S02]  /*2770*/  @!UP0 USHF.R.U32.HI UR8, URZ, UR9, UR8 ;  /* 0x00000009ff088299 */ /* 0x000fe40008011608 */
[----:B------:R-:W-:Y:S02]  /*2780*/  UIADD3 UR9, UPT, UPT, -UR10, URZ, URZ ;  /* 0x000000ff0a097290 */ /* 0x000fe4000fffe1ff */
[----:B------:R-:W-:Y:S02]  /*2790*/  @!UP0 USEL UR8, UR6, UR8, !UP3 ;  /* 0x0000000806088287 */ /* 0x000fe4000d800000 */
[----:B------:R-:W-:-:S02]  /*27a0*/  UIMAD UR9, UR42, UR9, UR4 ;  /* 0x000000092a0972a4 */ /* 0x000fc4000f8e0204 */
[----:B------:R-:W-:Y:S02]  /*27b0*/  @!UP0 UIADD3 UR10, UPT, UPT, UR10, -UR8, URZ ;  /* 0x800000080a0a8290 */ /* 0x000fe4000fffe0ff */
[----:B------:R-:W-:Y:S02]  /*27c0*/  @!UP0 UIMAD UR8, UR9, UR7, UR8 ;  /* 0x00000007090882a4 */ /* 0x000fe4000f8e0208 */
[----:B------:R-:W-:Y:S02]  /*27d0*/  @!UP0 UIMAD UR4, UR42, UR10, UR6 ;  /* 0x0000000a2a0482a4 */ /* 0x000fe4000f8e0206 */
[----:B------:R-:W-:Y:S02]  /*27e0*/  UIMAD UR7, UR20, UR12, UR37 ;  /* 0x0000000c140772a4 */ /* 0x000fe4000f8e0225 */
[----:B------:R-:W-:Y:S01]  /*27f0*/  UIMAD UR27, UR4, UR18, UR11 ;  /* 0x00000012041b72a4 */ /* 0x000fe2000f8e020b */
[----:B------:R-:W-:Y:S02]  /*2800*/  @!UP0 UMOV UR6, UR8 ;  /* 0x0000000800068c82 */ /* 0x000fe40008000000 */
[----:B------:R-:W-:-:S12]  /*2810*/  UIMAD UR37, UR6, UR20, UR7 ;  /* 0x00000014062572a4 */ /* 0x000fd8000f8e0207 */
.L_x_41:
[----:B------:R-:W3:Y:S02]  /*2820*/  LDCU UR4, c[0x0][0xb30] ;  /* 0x00016600ff0477ac */ /* 0x000ee40008000800 */
[----:B---3--:R-:W-:-:S09]  /*2830*/  UISETP.NE.AND UP0, UPT, UR4, 0x1, UPT ;  /* 0x000000010400788c */ /* 0x008fd2000bf05270 */
[----:B------:R-:W-:Y:S05]  /*2840*/  BRA.U UP0, `(.L_x_42) ;  /* 0x0000000100447547 */ /* 0x000fea000b800000 */
[----:B------:R-:W3:Y:S01]  /*2850*/  LDCU.128 UR16, c[0x0][0xb10] ;  /* 0x00016200ff1077ac */ /* 0x000ee20008000c00 */
[----:B------:R-:W4:Y:S01]  /*2860*/  LDCU UR10, c[0x0][0xb0c] ;  /* 0x00016180ff0a77ac */ /* 0x000f220008000800 */
[----:B------:R-:W1:Y:S01]  /*2870*/  LDCU UR11, c[0x0][0xb20] ;  /* 0x00016400ff0b77ac */ /* 0x000e620008000800 */
[----:B---3--:R-:W-:Y:S02]  /*2880*/  UIMAD.WIDE.U32 UR8, UR37, UR16, URZ ;  /* 0x00000010250872a5 */ /* 0x008fe4000f8e00ff */
[----:B------:R-:W-:Y:S02]  /*2890*/  UIMAD.WIDE.U32 UR6, UR27, UR19, URZ ;  /* 0x000000131b0672a5 */ /* 0x000fe4000f8e00ff */
[----:B----4-:R-:W-:Y:S02]  /*28a0*/  UISETP.NE.AND UP2, UPT, UR10, 0x1, UPT ;  /* 0x000000010a00788c */ /* 0x010fe4000bf45270 */
[----:B------:R-:W-:Y:S01]  /*28b0*/  UISETP.NE.AND UP0, UPT, UR18, 0x1, UPT ;  /* 0x000000011200788c */ /* 0x000fe2000bf05270 */
[----:B------:R-:W-:-:S02]  /*28c0*/  UMOV UR8, UR9 ;  /* 0x0000000900087c82 */ /* 0x000fc40008000000 */
[----:B------:R-:W-:Y:S01]  /*28d0*/  UMOV UR4, UR7 ;  /* 0x0000000700047c82 */ /* 0x000fe20008000000 */
[----:B------:R-:W-:Y:S02]  /*28e0*/  USHF.R.U32.HI UR17, URZ, UR17, UR8 ;  /* 0x00000011ff117299 */ /* 0x000fe40008011608 */
[----:B-1----:R-:W-:Y:S02]  /*28f0*/  USHF.R.U32.HI UR4, URZ, UR11, UR4 ;  /* 0x0000000bff047299 */ /* 0x002fe40008011604 */
[----:B------:R-:W-:Y:S02]  /*2900*/  USEL UR6, UR37, UR17, !UP2 ;  /* 0x0000001125067287 */ /* 0x000fe4000d000000 */
[----:B------:R-:W-:-:S04]  /*2910*/  USEL UR4, UR27, UR4, !UP0 ;  /* 0x000000041b047287 */ /* 0x000fc8000c000000 */
[----:B------:R-:W-:Y:S02]  /*2920*/  UIADD3 UR7, UPT, UPT, UR6, -UR4, URZ ;  /* 0x8000000406077290 */ /* 0x000fe4000fffe0ff */
[----:B------:R-:W-:Y:S02]  /*2930*/  UIADD3 UR4, UPT, UPT, -UR6, UR4, URZ ;  /* 0x0000000406047290 */ /* 0x000fe4000fffe1ff */
[----:B------:R-:W-:Y:S02]  /*2940*/  UIMAD UR27, UR7, UR18, UR27 ;  /* 0x00000012071b72a4 */ /* 0x000fe4000f8e021b */
[----:B------:R-:W-:-:S12]  /*2950*/  UIMAD UR37, UR4, UR10, UR37 ;  /* 0x0000000a042572a4 */ /* 0x000fd8000f8e0225 */
.L_x_42:
[----:B------:R-:W-:Y:S01]  /*2960*/  VIADD R11, R11, 0x1 ;  /* 0x000000010b0b7836 */ /* 0x000fe20000000000 */
[----:B------:R-:W-:Y:S02]  /*2970*/  R2UR UR6, R48 ;  /* 0x00000000300672ca */ /* 0x000fe400000e0000 */
[----:B------:R-:W-:Y:S02]  /*2980*/  R2UR UR4, R47 ;  /* 0x000000002f0472ca */ /* 0x000fe400000e0000 */
[C---:B------:R-:W-:Y:S02]  /*2990*/  ISETP.NE.AND P0, PT, R11.reuse, 0x2, PT ;  /* 0x000000020b00780c */ /* 0x040fe40003f05270 */
[----:B------:R-:W-:Y:S02]  /*29a0*/  PLOP3.LUT P1, PT, PT, PT, PT, 0x80, 0x8 ;  /* 0x000000000008781c */ /* 0x000fe40003f2f070 */
[----:B-1----:R-:W-:Y:S02]  /*29b0*/  SEL R0, RZ, 0x1, P0 ;  /* 0x00000001ff007807 */ /* 0x002fe40000000000 */
[----:B------:R-:W-:-:S02]  /*29c0*/  SEL R11, R11, RZ, P0 ;  /* 0x000000ff0b0b7207 */ /* 0x000fc40000000000 */
[----:B------:R-:W-:Y:S01]  /*29d0*/  LOP3.LUT R10, R10, R0, RZ, 0x3c, !PT ;  /* 0x000000000a0a7212 */ /* 0x000fe200078e3cff */
[----:B------:R-:W-:Y:S02]  /*29e0*/  UIADD3 UR30, UPT, UPT, UR37, UR6, URZ ;  /* 0x00000006251e7290 */ /* 0x000fe4000fffe0ff */
[----:B------:R-:W-:Y:S01]  /*29f0*/  UIADD3 UR31, UPT, UPT, UR27, UR4, URZ ;  /* 0x000000041b1f7290 */ /* 0x000fe2000fffe0ff */
[----:B------:R-:W-:Y:S11]  /*2a00*/  BRA.U UP1, `(.L_x_43) ;  /* 0xfffffff101587547 */ /* 0x000ff6000b83ffff */
[----:B------:R-:W-:Y:S01]  /*2a10*/  UIADD3 UR13, UPT, UPT, UR13, 0x88, URZ ;  /* 0x000000880d0d7890 */ /* 0x000fe2000fffe0ff */
[----:B------:R-:W-:-:S03]  /*2a20*/  SHF.L.U32 R2, R12, 0x1f, RZ ;  /* 0x0000001f0c027819 */ /* 0x000fc600000006ff */
[----:B------:R-:W-:-:S09]  /*2a30*/  ULEA UR4, UR5, UR13, 0x3 ;  /* 0x0000000d05047291 */ /* 0x000fd2000f8e18ff */
[----:B------:R-:W1:Y:S02]  /*2a40*/  SYNCS.PHASECHK.TRANS64.TRYWAIT P0, [UR4], R2 ;  /* 0x00000002ff0075a7 */ /* 0x000e640008001104 */
[----:B-1----:R-:W-:Y:S05]  /*2a50*/  @!P0 BRA `(.L_x_44) ;  /* 0x0000006400a88947 */ /* 0x002fea0003800000 */
.L_x_157:
[----:B------:R-:W-:-:S04]  /*2a60*/  UIADD3 UR4, UPT, UPT, UR5, 0x1, URZ ;  /* 0x0000000105047890 */ /* 0x000fc8000fffe0ff */
[----:B------:R-:W-:-:S04]  /*2a70*/  UISETP.NE.AND UP0, UPT, UR4, 0x11, UPT ;  /* 0x000000110400788c */ /* 0x000fc8000bf05270 */
[----:B------:R-:W-:Y:S02]  /*2a80*/  USEL UR6, URZ, 0x1, UP0 ;  /* 0x00000001ff067887 */ /* 0x000fe40008000000 */
[----:B------:R-:W-:-:S04]  /*2a90*/  USEL UR4, UR4, URZ, UP0 ;  /* 0x000000ff04047287 */ /* 0x000fc80008000000 */
[----:B------:R-:W-:Y:S01]  /*2aa0*/  ULEA UR5, UR4, UR13, 0x3 ;  /* 0x0000000d04057291 */ /* 0x000fe2000f8e18ff */
[----:B-1----:R-:W-:-:S04]  /*2ab0*/  LOP3.LUT R2, R12, UR6, RZ, 0x3c, !PT ;  /* 0x000000060c027c12 */ /* 0x002fc8000f8e3cff */
[----:B------:R-:W-:-:S04]  /*2ac0*/  SHF.L.U32 R3, R2, 0x1f, RZ ;  /* 0x0000001f02037819 */ /* 0x000fc800000006ff */
[----:B------:R-:W1:Y:S02]  /*2ad0*/  SYNCS.PHASECHK.TRANS64.TRYWAIT P0, [UR5], R3 ;  /* 0x00000003ff0075a7 */ /* 0x000e640008001105 */
[----:B-1----:R-:W-:Y:S05]  /*2ae0*/  @!P0 BRA `(.L_x_45) ;  /* 0x00000064009c8947 */ /* 0x002fea0003800000 */
.L_x_159:
[----:B------:R-:W-:-:S04]  /*2af0*/  UIADD3 UR4, UPT, UPT, UR4, 0x1, URZ ;  /* 0x0000000104047890 */ /* 0x000fc8000fffe0ff */
[----:B------:R-:W-:-:S04]  /*2b00*/  UISETP.NE.AND UP0, UPT, UR4, 0x11, UPT ;  /* 0x000000110400788c */ /* 0x000fc8000bf05270 */
[----:B------:R-:W-:Y:S02]  /*2b10*/  USEL UR6, URZ, 0x1, UP0 ;  /* 0x00000001ff067887 */ /* 0x000fe40008000000 */
[----:B------:R-:W-:-:S04]  /*2b20*/  USEL UR4, UR4, URZ, UP0 ;  /* 0x000000ff04047287 */ /* 0x000fc80008000000 */
[----:B------:R-:W-:Y:S01]  /*2b30*/  ULEA UR5, UR4, UR13, 0x3 ;  /* 0x0000000d04057291 */ /* 0x000fe2000f8e18ff */
[----:B------:R-:W-:-:S04]  /*2b40*/  LOP3.LUT R2, R2, UR6, RZ, 0x3c, !PT ;  /* 0x0000000602027c12 */ /* 0x000fc8000f8e3cff */
[----:B-1----:R-:W-:-:S04]  /*2b50*/  SHF.L.U32 R3, R2, 0x1f, RZ ;  /* 0x0000001f02037819 */ /* 0x002fc800000006ff */
[----:B------:R-:W1:Y:S02]  /*2b60*/  SYNCS.PHASECHK.TRANS64.TRYWAIT P0, [UR5], R3 ;  /* 0x00000003ff0075a7 */ /* 0x000e640008001105 */
[----:B-1----:R-:W-:Y:S05]  /*2b70*/  @!P0 BRA `(.L_x_46) ;  /* 0x0000006400908947 */ /* 0x002fea0003800000 */
.L_x_161:
        /* <DEDUP_REMOVED lines=9> */
.L_x_163:
        /* <DEDUP_REMOVED lines=9> */
.L_x_165:
        /* <DEDUP_REMOVED lines=9> */
.L_x_167:
        /* <DEDUP_REMOVED lines=9> */
.L_x_169:
        /* <DEDUP_REMOVED lines=9> */
.L_x_171:
        /* <DEDUP_REMOVED lines=9> */
.L_x_173:
        /* <DEDUP_REMOVED lines=9> */
.L_x_175:
        /* <DEDUP_REMOVED lines=9> */
.L_x_177:
        /* <DEDUP_REMOVED lines=9> */
.L_x_179:
        /* <DEDUP_REMOVED lines=9> */
.L_x_181:
        /* <DEDUP_REMOVED lines=9> */
.L_x_183:
        /* <DEDUP_REMOVED lines=9> */
.L_x_185:
        /* <DEDUP_REMOVED lines=9> */
.L_x_187:
[----:B------:R-:W-:-:S04]  /*32d0*/  UIADD3 UR4, UPT, UPT, UR4, 0x1, URZ ;  /* 0x0000000104047890 */ /* 0x000fc8000fffe0ff */
[----:B------:R-:W-:-:S04]  /*32e0*/  UISETP.NE.AND UP0, UPT, UR4, 0x11, UPT ;  /* 0x000000110400788c */ /* 0x000fc8000bf05270 */
[----:B------:R-:W-:Y:S02]  /*32f0*/  USEL UR5, URZ, 0x1, UP0 ;  /* 0x00000001ff057887 */ /* 0x000fe40008000000 */
[----:B------:R-:W-:-:S04]  /*3300*/  USEL UR4, UR4, URZ, UP0 ;  /* 0x000000ff04047287 */ /* 0x000fc80008000000 */
[----:B------:R-:W-:Y:S01]  /*3310*/  ULEA UR4, UR4, UR13, 0x3 ;  /* 0x0000000d04047291 */ /* 0x000fe2000f8e18ff */
[----:B------:R-:W-:-:S04]  /*3320*/  LOP3.LUT R2, R2, UR5, RZ, 0x3c, !PT ;  /* 0x0000000502027c12 */ /* 0x000fc8000f8e3cff */
[----:B------:R-:W-:Y:S01]  /*3330*/  SHF.L.U32 R2, R2, 0x1f, RZ ;  /* 0x0000001f02027819 */ /* 0x000fe200000006ff */
[----:B-1----:R-:W-:-:S07]  /*3340*/  IMAD.U32 R0, RZ, RZ, UR4 ;  /* 0x00000004ff007e24 */ /* 0x002fce000f8e00ff */
.L_x_60:
[----:B-1----:R1:W3:Y:S02]  /*3350*/  SYNCS.PHASECHK.TRANS64.TRYWAIT P0, [R0+URZ], R2 ;  /* 0x00000002000075a7 */ /* 0x0022e400080011ff */
[----:B---3--:R-:W-:Y:S05]  /*3360*/  @!P0 NANOSLEEP.SYNCS 0x989680 ;  /* 0x009896800000895d */ /* 0x008fea0003900000 */
[----:B------:R-:W3:Y:S02]  /*3370*/  @!P0 SYNCS.PHASECHK.TRANS64 P0, [R0+URZ], R2 ;  /* 0x00000002000085a7 */ /* 0x000ee400080010ff */
[----:B--23--:R-:W-:Y:S05]  /*3380*/  @P0 EXIT ;  /* 0x000000000000094d */ /* 0x00cfea0003800000 */
[----:B------:R-:W-:Y:S05]  /*3390*/  BRA `(.L_x_60) ;  /* 0xfffffffc00ec7947 */ /* 0x000fea000383ffff */
.L_x_23:
[----:B------:R-:W2:Y:S02]  /*33a0*/  S2UR UR4, SR_CgaCtaId ;  /* 0x00000000000479c3 */ /* 0x000ea40000008800 */
[----:B--2---:R-:W-:-:S04]  /*33b0*/  UISETP.NE.AND UP0, UPT, UR4, URZ, UPT ;  /* 0x000000ff0400728c */ /* 0x004fc8000bf05270 */
[----:B------:R-:W-:-:S09]  /*33c0*/  UISETP.NE.OR UP0, UPT, UR18, 0x1, UP0 ;  /* 0x000000011200788c */ /* 0x000fd20008705670 */
[----:B------:R-:W-:Y:S05]  /*33d0*/  BRA.U UP0, `(.L_x_61) ;  /* 0x00000005004c7547 */ /* 0x000fea000b800000 */
[----:B------:R-:W2:Y:S01]  /*33e0*/  S2UR UR5, SR_CgaCtaId ;  /* 0x00000000000579c3 */ /* 0x000ea20000008800 */
[----:B------:R-:W-:Y:S01]  /*33f0*/  UMOV UR4, 0x400 ;  /* 0x0000040000047882 */ /* 0x000fe20000000000 */
[----:B------:R-:W-:Y:S01]  /*3400*/  ISETP.GE.U32.AND P2, PT, R0, 0x8, PT ;  /* 0x000000080000780c */ /* 0x000fe20003f46070 */
[----:B------:R-:W-:Y:S01]  /*3410*/  IMAD.MOV.U32 R12, RZ, RZ, 0x1 ;  /* 0x00000001ff0c7424 */ /* 0x000fe200078e00ff */
[----:B------:R-:W-:Y:S02]  /*3420*/  CS2R R10, SRZ ;  /* 0x00000000000a7805 */ /* 0x000fe4000001ff00 */
[----:B------:R-:W-:Y:S01]  /*3430*/  CS2R R8, SRZ ;  /* 0x0000000000087805 */ /* 0x000fe2000001ff00 */
[----:B--2---:R-:W-:-:S03]  /*3440*/  ULEA UR6, UR5, UR4, 0x18 ;  /* 0x0000000405067291 */ /* 0x004fc6000f8ec0ff */
[----:B------:R-:W-:-:S09]  /*3450*/  UMOV UR5, URZ ;  /* 0x000000ff00057c82 */ /* 0x000fd20008000000 */
.L_x_65:
[----:B------:R-:W-:Y:S02]  /*3460*/  LEA R2, R8, UR6, 0x3 ;  /* 0x0000000608027c11 */ /* 0x000fe4000f8e18ff */
[----:B------:R-:W-:-:S03]  /*3470*/  SHF.L.U32 R4, R9, 0x1f, RZ ;  /* 0x0000001f09047819 */ /* 0x000fc600000006ff */
[----:B------:R-:W-:Y:S01]  /*3480*/  VIADD R5, R2, 0x1d0 ;  /* 0x000001d002057836 */ /* 0x000fe20000000000 */
[----:B------:R-:W2:Y:S02]  /*3490*/  SYNCS.PHASECHK.TRANS64.TRYWAIT P0, [R2+URZ+0x1c0], R4 ;  /* 0x0001c004020075a7 */ /* 0x000ea400080011ff */
[----:B--2---:R-:W-:Y:S05]  /*34a0*/  @!P0 BRA `(.L_x_62) ;  /* 0x0000006000948947 */ /* 0x004fea0003800000 */
.L_x_188:
[----:B------:R-:W-:Y:S01]  /*34b0*/  ULEA UR4, UR5, UR6, 0x3 ;  /* 0x0000000605047291 */ /* 0x000fe2000f8e18ff */
[----:B--2---:R-:W-:Y:S01]  /*34c0*/  PRMT R2, RZ, 0x654, R5 ;  /* 0x00000654ff027816 */ /* 0x004fe20000000005 */
[----:B------:R-:W-:Y:S01]  /*34d0*/  @!P2 IMAD.MOV.U32 R4, RZ, RZ, 0x10 ;  /* 0x00000010ff04a424 */ /* 0x000fe200078e00ff */
[----:B------:R-:W-:Y:S01]  /*34e0*/  SHF.L.U32 R5, R12, 0x1f, RZ ;  /* 0x0000001f0c057819 */ /* 0x000fe200000006ff */
[----:B------:R-:W-:Y:S01]  /*34f0*/  UIADD3 UR7, UPT, UPT, UR4, 0x160, URZ ;  /* 0x0000016004077890 */ /* 0x000fe2000fffe0ff */
[----:B------:R2:W-:Y:S05]  /*3500*/  SYNCS.ARRIVE.TRANS64.RED.A1T0 RZ, [R2+URZ], RZ ;  /* 0x000000ff02ff79a7 */ /* 0x0005ea00081004ff */
[----:B------:R-:W-:Y:S01]  /*3510*/  IMAD.U32 R6, RZ, RZ, UR7 ;  /* 0x00000007ff067e24 */ /* 0x000fe2000f8e00ff */
[----:B------:R-:W3:Y:S04]  /*3520*/  SYNCS.PHASECHK.TRANS64.TRYWAIT P0, [UR4+0x170], R5 ;  /* 0x00017005ff0075a7 */ /* 0x000ee80008001104 */
[----:B------:R-:W-:Y:S01]  /*3530*/  PRMT R6, R0, 0x654, R6 ;  /* 0x0000065400067816 */ /* 0x000fe20000000006 */
[----:B--23--:R-:W-:Y:S06]  /*3540*/  @!P0 BRA `(.L_x_63) ;  /* 0x0000006000808947 */ /* 0x00cfec0003800000 */
.L_x_190:
[----:B------:R-:W-:Y:S01]  /*3550*/  ULEA UR8, UR5, UR6, 0x4 ;  /* 0x0000000605087291 */ /* 0x000fe2000f8e20ff */
[----:B------:R-:W-:Y:S01]  /*3560*/  SEL R3, R6, R3, !P2 ;  /* 0x0000000306037207 */ /* 0x000fe20005000000 */
[----:B------:R-:W-:Y:S01]  /*3570*/  UIADD3 UR9, UPT, UPT, UR4, 0x160, URZ ;  /* 0x0000016004097890 */ /* 0x000fe2000fffe0ff */
[----:B--2---:R-:W-:Y:S01]  /*3580*/  LEA R2, R11, UR6, 0x3 ;  /* 0x000000060b027c11 */ /* 0x004fe2000f8e18ff */
[----:B------:R-:W-:Y:S01]  /*3590*/  UIADD3 UR8, UPT, UPT, UR8, 0x1f0, URZ ;  /* 0x000001f008087890 */ /* 0x000fe2000fffe0ff */
[----:B------:R2:W-:Y:S01]  /*35a0*/  @!P2 SYNCS.ARRIVE.TRANS64.RED RZ, [R3+URZ], R4 ;  /* 0x0000000403ffa9a7 */ /* 0x0005e200080004ff */
[----:B------:R-:W-:Y:S01]  /*35b0*/  UIADD3 UR4, UPT, UPT, UR5, 0x1, URZ ;  /* 0x0000000105047890 */ /* 0x000fe2000fffe0ff */
[----:B------:R-:W-:-:S03]  /*35c0*/  VIADD R8, R8, 0x1 ;  /* 0x0000000108087836 */ /* 0x000fc60000000000 */
[----:B------:R-:W-:Y:S02]  /*35d0*/  UISETP.NE.AND UP0, UPT, UR4, 0x2, UPT ;  /* 0x000000020400788c */ /* 0x000fe4000bf05270 */
[----:B------:R-:W-:Y:S01]  /*35e0*/  ISETP.NE.AND P0, PT, R8, 0x2, PT ;  /* 0x000000020800780c */ /* 0x000fe20003f05270 */
[----:B------:R-:W-:Y:S06]  /*35f0*/  UGETNEXTWORKID.BROADCAST [UR8], [UR9] ;  /* 0x00000000080073ca */ /* 0x000fec0008000100 */
[----:B------:R-:W-:Y:S02]  /*3600*/  USEL UR7, URZ, 0x1, UP0 ;  /* 0x00000001ff077887 */ /* 0x000fe40008000000 */
[----:B------:R-:W-:-:S04]  /*3610*/  USEL UR5, UR4, URZ, UP0 ;  /* 0x000000ff04057287 */ /* 0x000fc80008000000 */
[----:B------:R-:W-:Y:S02]  /*3620*/  LOP3.LUT R12, R12, UR7, RZ, 0x3c, !PT ;  /* 0x000000070c0c7c12 */ /* 0x000fe4000f8e3cff */
[----:B--2---:R-:W-:-:S04]  /*3630*/  SHF.L.U32 R4, R10, 0x1f, RZ ;  /* 0x0000001f0a047819 */ /* 0x004fc800000006ff */
[----:B------:R-:W2:Y:S02]  /*3640*/  SYNCS.PHASECHK.TRANS64.TRYWAIT P1, [R2+URZ+0x160], R4 ;  /* 0x00016004020075a7 */ /* 0x000ea400080211ff */
[----:B--2---:R-:W-:Y:S05]  /*3650*/  @!P1 BRA `(.L_x_64) ;  /* 0x0000006000549947 */ /* 0x004fea0003800000 */
.L_x_191:
[C---:B--2---:R-:W-:Y:S01]  /*3660*/  LEA R4, R11.reuse, UR6, 0x4 ;  /* 0x000000060b047c11 */ /* 0x044fe2000f8e20ff */
[----:B------:R-:W-:Y:S01]  /*3670*/  VIADD R2, R2, 0x170 ;  /* 0x0000017002027836 */ /* 0x000fe20000000000 */
[----:B------:R-:W-:Y:S01]  /*3680*/  SEL R8, R8, RZ, P0 ;  /* 0x000000ff08087207 */ /* 0x000fe20000000000 */
[----:B------:R-:W-:-:S03]  /*3690*/  VIADD R11, R11, 0x1 ;  /* 0x000000010b0b7836 */ /* 0x000fc60000000000 */
[----:B------:R-:W2:Y:S01]  /*36a0*/  LDS.128 R4, [R4+0x1f0] ;  /* 0x0001f00004047984 */ /* 0x000ea20000000c00 */
[----:B------:R-:W-:Y:S02]  /*36b0*/  PRMT R2, RZ, 0x654, R2 ;  /* 0x00000654ff027816 */ /* 0x000fe40000000002 */
[C---:B------:R-:W-:Y:S01]  /*36c0*/  ISETP.NE.AND P1, PT, R11.reuse, 0x2, PT ;  /* 0x000000020b00780c */ /* 0x040fe20003f25270 */
[----:B------:R-:W-:Y:S01]  /*36d0*/  @!PT LDS RZ, [RZ] ;  /* 0x00000000fffff984 */ /* 0x000fe20000000800 */
[----:B------:R-:W-:Y:S01]  /*36e0*/  @!PT LDS RZ, [RZ] ;  /* 0x00000000fffff984 */ /* 0x000fe20000000800 */
[----:B------:R-:W-:Y:S01]  /*36f0*/  @!PT LDS RZ, [RZ] ;  /* 0x00000000fffff984 */ /* 0x000fe20000000800 */
[----:B------:R-:W-:Y:S01]  /*3700*/  @!PT LDS RZ, [RZ] ;  /* 0x00000000fffff984 */ /* 0x000fe20000000800 */
[----:B------:R3:W-:Y:S06]  /*3710*/  MEMBAR.ALL.CTA ;  /* 0x0000000000007992 */ /* 0x0007ec0000008000 */
[----:B---3--:R-:W3:Y:S01]  /*3720*/  FENCE.VIEW.ASYNC.S ;  /* 0x00000000000073c6 */ /* 0x008ee20000000000 */
[----:B------:R-:W-:Y:S01]  /*3730*/  SEL R11, R11, RZ, P1 ;  /* 0x000000ff0b0b7207 */ /* 0x000fe20000800000 */
[----:B---3--:R3:W-:Y:S01]  /*3740*/  SYNCS.ARRIVE.TRANS64.RED.A1T0 RZ, [R2+URZ], RZ ;  /* 0x000000ff02ff79a7 */ /* 0x0087e200081004ff */
[----:B--2---:R-:W-:-:S02]  /*3750*/  LOP3.LUT P3, RZ, R6, 0x1, RZ, 0xc0, !PT ;  /* 0x0000000106ff7812 */ /* 0x004fc4000786c0ff */
[----:B------:R-:W-:-:S04]  /*3760*/  SEL R4, RZ, 0x1, P1 ;  /* 0x00000001ff047807 */ /* 0x000fc80000800000 */
[----:B------:R-:W-:Y:S02]  /*3770*/  LOP3.LUT R10, R10, R4, RZ, 0x3c, !PT ;  /* 0x000000040a0a7212 */ /* 0x000fe400078e3cff */
[----:B---3--:R-:W-:-:S04]  /*3780*/  SEL R2, RZ, 0x1, P0 ;  /* 0x00000001ff027807 */ /* 0x008fc80000000000 */
[----:B------:R-:W-:Y:S01]  /*3790*/  LOP3.LUT R9, R9, R2, RZ, 0x3c, !PT ;  /* 0x0000000209097212 */ /* 0x000fe200078e3cff */
[----:B------:R-:W-:Y:S06]  /*37a0*/  @P3 BRA `(.L_x_65) ;  /* 0xfffffffc002c3947 */ /* 0x000fec000383ffff */
[----:B------:R-:W-:Y:S01]  /*37b0*/  ULEA UR4, UR5, UR6, 0x3 ;  /* 0x0000000605047291 */ /* 0x000fe2000f8e18ff */
[----:B------:R-:W-:-:S08]  /*37c0*/  SHF.L.U32 R2, R12, 0x1f, RZ ;  /* 0x0000001f0c027819 */ /* 0x000fd000000006ff */
[----:B------:R-:W2:Y:S02]  /*37d0*/  SYNCS.PHASECHK.TRANS64 P0, [UR4+0x170], R2 ;  /* 0x00017002ff0075a7 */ /* 0x000ea40008001004 */
[----:B--2---:R-:W-:Y:S05]  /*37e0*/  @P0 BRA `(.L_x_66) ;  /* 0x0000000000080947 */ /* 0x004fea0003800000 */
[----:B------:R-:W2:Y:S02]  /*37f0*/  SYNCS.PHASECHK.TRANS64.TRYWAIT P0, [UR4+0x170], R2 ;  /* 0x00017002ff0075a7 */ /* 0x000ea40008001104 */
[----:B--2---:R-:W-:Y:S05]  /*3800*/  @!P0 BRA `(.L_x_67) ;  /* 0x0000005c00fc8947 */ /* 0x004fea0003800000 */
.L_x_66:
[----:B------:R-:W-:-:S04]  /*3810*/  UIADD3 UR7, UPT, UPT, UR5, 0x1, URZ ;  /* 0x0000000105077890 */ /* 0x000fc8000fffe0ff */
[----:B------:R-:W-:-:S04]  /*3820*/  UISETP.NE.AND UP0, UPT, UR7, 0x2, UPT ;  /* 0x000000020700788c */ /* 0x000fc8000bf05270 */
[----:B------:R-:W-:Y:S02]  /*3830*/  USEL UR8, URZ, 0x1, UP0 ;  /* 0x00000001ff087887 */ /* 0x000fe40008000000 */
[----:B------:R-:W-:-:S04]  /*3840*/  USEL UR7, UR7, URZ, UP0 ;  /* 0x000000ff07077287 */ /* 0x000fc80008000000 */
[----:B------:R-:W-:Y:S01]  /*3850*/  ULEA UR7, UR7, UR6, 0x3 ;  /* 0x0000000607077291 */ /* 0x000fe2000f8e18ff */
[----:B--2---:R-:W-:-:S04]  /*3860*/  LOP3.LUT R2, R12, UR8, RZ, 0x3c, !PT ;  /* 0x000000080c027c12 */ /* 0x004fc8000f8e3cff */
[----:B------:R-:W-:-:S04]  /*3870*/  SHF.L.U32 R0, R2, 0x1f, RZ ;  /* 0x0000001f02007819 */ /* 0x000fc800000006ff */
[----:B------:R-:W2:Y:S02]  /*3880*/  SYNCS.PHASECHK.TRANS64 P0, [UR7+0x170], R0 ;  /* 0x00017000ff0075a7 */ /* 0x000ea40008001007 */
[----:B-12---:R-:W-:Y:S05]  /*3890*/  @P0 EXIT ;  /* 0x000000000000094d */ /* 0x006fea0003800000 */
[----:B------:R-:W-:Y:S02]  /*38a0*/  SHF.L.U32 R2, R2, 0x1f, RZ ;  /* 0x0000001f02027819 */ /* 0x000fe400000006ff */
[----:B------:R-:W-:-:S07]  /*38b0*/  MOV R0, UR7 ;  /* 0x0000000700007c02 */ /* 0x000fce0008000f00 */
.L_x_68:
[----:B-1----:R1:W2:Y:S02]  /*38c0*/  SYNCS.PHASECHK.TRANS64.TRYWAIT P0, [R0+URZ+0x170], R2 ;  /* 0x00017002000075a7 */ /* 0x0022a400080011ff */
[----:B--2---:R-:W-:Y:S05]  /*38d0*/  @!P0 NANOSLEEP.SYNCS 0x989680 ;  /* 0x009896800000895d */ /* 0x004fea0003900000 */
[----:B------:R-:W2:Y:S02]  /*38e0*/  @!P0 SYNCS.PHASECHK.TRANS64 P0, [R0+URZ+0x170], R2 ;  /* 0x00017002000085a7 */ /* 0x000ea400080010ff */
[----:B--2---:R-:W-:Y:S05]  /*38f0*/  @P0 EXIT ;  /* 0x000000000000094d */ /* 0x004fea0003800000 */
[----:B------:R-:W-:Y:S05]  /*3900*/  BRA `(.L_x_68) ;  /* 0xfffffffc00ec7947 */ /* 0x000fea000383ffff */
.L_x_61:
[----:B------:R-:W-:Y:S05]  /*3910*/  BRA.U UP5, `(.L_x_69) ;  /* 0x0000000d05a07547 */ /* 0x000fea000b800000 */
[----:B------:R-:W2:Y:S01]  /*3920*/  S2UR UR7, SR_CgaCtaId ;  /* 0x00000000000779c3 */ /* 0x000ea20000008800 */
[----:B------:R-:W-:Y:S01]  /*3930*/  UMOV UR4, 0x40 ;  /* 0x0000004000047882 */ /* 0x000fe20000000000 */
[----:B------:R-:W-:Y:S01]  /*3940*/  NOP ;  /* 0x0000000000007918 */ /* 0x000fe20000000000 */
[----:B------:R-:W-:Y:S01]  /*3950*/  UMOV UR6, 0x400 ;  /* 0x0000040000067882 */ /* 0x000fe20000000000 */
[----:B--2---:R-:W-:Y:S02]  /*3960*/  ULEA UR5, UR7, UR4, 0x18 ;  /* 0x0000000407057291 */ /* 0x004fe4000f8ec0ff */
[----:B------:R-:W-:-:S07]  /*3970*/  ULEA UR6, UR7, UR6, 0x18 ;  /* 0x0000000607067291 */ /* 0x000fce000f8ec0ff */
[----:B------:R-:W2:Y:S02]  /*3980*/  LDS.U8 R0, [UR5+0x1c] ;  /* 0x00001c05ff007984 */ /* 0x000ea40008000000 */
[----:B--2---:R-:W-:-:S13]  /*3990*/  ISETP.NE.AND P0, PT, R0, RZ, PT ;  /* 0x000000ff0000720c */ /* 0x004fda0003f05270 */
[----:B------:R-:W-:Y:S05]  /*39a0*/  @P0 BRA `(.L_x_70) ;  /* 0x0000000000580947 */ /* 0x000fea0003800000 */
[----:B------:R-:W-:-:S13]  /*39b0*/  ELECT P0, URZ, PT ;  /* 0x0000000000ff782f */ /* 0x000fda0003800000 */
[----:B------:R-:W-:Y:S05]  /*39c0*/  @!P0 BRA `(.L_x_71) ;  /* 0x0000000000608947 */ /* 0x000fea0003800000 */
[----:B------:R-:W-:Y:S01]  /*39d0*/  UMOV UR4, 0x10 ;  /* 0x0000001000047882 */ /* 0x000fe20000000000 */
[----:B------:R-:W-:Y:S01]  /*39e0*/  HFMA2 R0, -RZ, RZ, 0, 5.9604644775390625e-08 ;  /* 0x00000001ff007431 */ /* 0x000fe200000001ff */
[----:B------:R-:W-:-:S03]  /*39f0*/  MOV R3, 0xffff ;  /* 0x0000ffff00037802 */ /* 0x000fc60000000f00 */
[----:B------:R-:W-:Y:S04]  /*3a00*/  DEPBAR.LE SB2, 0x36 ;  /* 0x0000ad800000791a */ /* 0x000fe80000000000 */
[----:B------:R-:W2:Y:S02]  /*3a10*/  UTCATOMSWS.FIND_AND_SET.ALIGN UP0, UR4, UR4 ;  /* 0x00000004000475e3 */ /* 0x000ea40008000800 */
[----:B--2---:R-:W-:Y:S01]  /*3a20*/  MOV R4, UR4 ;  /* 0x0000000400047c02 */ /* 0x004fe20008000f00 */
[----:B------:R-:W-:Y:S06]  /*3a30*/  BRA.U UP0, `(.L_x_72) ;  /* 0x0000000100187547 */ /* 0x000fec000b800000 */
.L_x_73:
[----:B------:R-:W-:Y:S05]  /*3a40*/  NANOSLEEP 0x64 ;  /* 0x000000640000795d */ /* 0x000fea0003800000 */
[----:B------:R-:W-:-:S05]  /*3a50*/  UMOV UR4, 0x10 ;  /* 0x0000001000047882 */ /* 0x000fca0000000000 */
[----:B------:R-:W-:Y:S04]  /*3a60*/  DEPBAR.LE SB2, 0x36 ;  /* 0x0000ad800000791a */ /* 0x000fe80000000000 */
[----:B------:R-:W2:Y:S02]  /*3a70*/  UTCATOMSWS.FIND_AND_SET.ALIGN UP0, UR4, UR4 ;  /* 0x00000004000475e3 */ /* 0x000ea40008000800 */
[----:B--2---:R-:W-:Y:S01]  /*3a80*/  MOV R4, UR4 ;  /* 0x0000000400047c02 */ /* 0x004fe20008000f00 */
[----:B------:R-:W-:Y:S05]  /*3a90*/  BRA.U !UP0, `(.L_x_73) ;  /* 0xfffffffd08e87547 */ /* 0x000fea000b83ffff */
.L_x_72:
[-C--:B------:R-:W-:Y:S02]  /*3aa0*/  SHF.L.U32 R3, R3, R4.reuse, RZ ;  /* 0x0000000403037219 */ /* 0x080fe400000006ff */
[----:B------:R-:W-:Y:S01]  /*3ab0*/  SHF.L.U32 R0, R0, R4, RZ ;  /* 0x0000000400007219 */ /* 0x000fe200000006ff */
[----:B------:R-:W-:Y:S02]  /*3ac0*/  IMAD.SHL.U32 R4, R4, 0x20, RZ ;  /* 0x0000002004047824 */ /* 0x000fe400078e00ff */
[----:B------:R2:W-:Y:S04]  /*3ad0*/  ATOMS.OR RZ, [UR5+0x14], R3 ;  /* 0x00001403ffff798c */ /* 0x0005e8000b000005 */
[----:B------:R2:W-:Y:S04]  /*3ae0*/  ATOMS.OR RZ, [UR5+0x18], R0 ;  /* 0x00001800ffff798c */ /* 0x0005e8000b000005 */
[----:B------:R2:W-:Y:S01]  /*3af0*/  STS [UR6+0x210], R4 ;  /* 0x00021004ff007988 */ /* 0x0005e20008000806 */
[----:B------:R-:W-:Y:S05]  /*3b00*/  BRA `(.L_x_71) ;  /* 0x0000000000107947 */ /* 0x000fea0003800000 */
.L_x_70:
[----:B------:R-:W-:Y:S02]  /*3b10*/  MOV R0, 0xffffffff ;  /* 0xffffffff00007802 */ /* 0x000fe40000000f00 */
[----:B------:R-:W-:-:S03]  /*3b20*/  MOV R4, 0x3b50 ;  /* 0x00003b5000047802 */ /* 0x000fc60000000f00 */
[----:B------:R2:W-:Y:S04]  /*3b30*/  STS [UR6+0x210], R0 ;  /* 0x00021000ff007988 */ /* 0x0005e80008000806 */
[----:B-12--5:R-:W-:Y:S05]  /*3b40*/  CALL.REL.NOINC `($__internal_1_$__cuda_sm10x_tcgen05_guardrail_trap_phase_invalid_during_alloc) ;  /* 0x0000006400447944 */ /* 0x026fea0003c00000 */
.L_x_71:
[----:B------:R-:W-:Y:S05]  /*3b50*/  WARPSYNC.ALL ;  /* 0x0000000000007948 */ /* 0x000fea0003800000 */
[----:B------:R-:W3:Y:S01]  /*3b60*/  S2UR UR4, SR_CgaCtaId ;  /* 0x00000000000479c3 */ /* 0x000ee20000008800 */
[----:B------:R-:W-:Y:S01]  /*3b70*/  UMOV UR17, 0x400 ;  /* 0x0000040000117882 */ /* 0x000fe20000000000 */
[----:B------:R-:W-:-:S06]  /*3b80*/  NOP ;  /* 0x0000000000007918 */ /* 0x000fcc0000000000 */
[----:B------:R-:W-:Y:S06]  /*3b90*/  BAR.ARV 0x6, 0xa0 ;  /* 0x0182800000007b1d */ /* 0x000fec0000002000 */
[----:B------:R-:W4:Y:S01]  /*3ba0*/  LDCU UR5, c[0x0][0x38c] ;  /* 0x00007180ff0577ac */ /* 0x000f220008000800 */
[----:B------:R-:W-:Y:S01]  /*3bb0*/  LOP3.LUT R2, R2, 0xffff, RZ, 0xc0, !PT ;  /* 0x0000ffff02027812 */ /* 0x000fe200078ec0ff */
[----:B------:R-:W-:Y:S01]  /*3bc0*/  IMAD.MOV.U32 R11, RZ, RZ, 0x1 ;  /* 0x00000001ff0b7424 */ /* 0x000fe200078e00ff */
[----:B------:R-:W-:Y:S01]  /*3bd0*/  CS2R R8, SRZ ;  /* 0x0000000000087805 */ /* 0x000fe2000001ff00 */
[----:B------:R-:W1:Y:S01]  /*3be0*/  LDCU UR8, c[0x0][0x38c] ;  /* 0x00007180ff0877ac */ /* 0x000e620008000800 */
[----:B------:R-:W-:Y:S01]  /*3bf0*/  R2UR UR19, R2 ;  /* 0x00000000021372ca */ /* 0x000fe200000e0000 */
[----:B------:R-:W-:Y:S01]  /*3c00*/  IMAD.MOV.U32 R10, RZ, RZ, RZ ;  /* 0x000000ffff0a7224 */ /* 0x000fe200078e00ff */
[----:B------:R-:W-:Y:S01]  /*3c10*/  UMOV UR22, URZ ;  /* 0x000000ff00167c82 */ /* 0x000fe20008000000 */
[----:B------:R-:W-:Y:S01]  /*3c20*/  UMOV UR14, URZ ;  /* 0x000000ff000e7c82 */ /* 0x000fe20008000000 */
[----:B---3--:R-:W-:Y:S01]  /*3c30*/  ULEA UR17, UR4, UR17, 0x18 ;  /* 0x0000001104117291 */ /* 0x008fe2000f8ec0ff */
[----:B------:R-:W-:Y:S01]  /*3c40*/  UMOV UR26, 0x0 ;  /* 0x00000000001a7882 */ /* 0x000fe20000000000 */
[----:B------:R-:W-:-:S02]  /*3c50*/  UMOV UR27, 0x4200010 ;  /* 0x04200010001b7882 */ /* 0x000fc40000000000 */
[----:B------:R-:W-:Y:S02]  /*3c60*/  UIADD3 UR6, UPT, UPT, UR17, 0x4600, URZ ;  /* 0x0000460011067890 */ /* 0x000fe4000fffe0ff */
[----:B------:R-:W-:Y:S02]  /*3c70*/  UIADD3 UR7, UPT, UPT, UR17, 0x15600, URZ ;  /* 0x0001560011077890 */ /* 0x000fe4000fffe0ff */
[----:B----4-:R-:W-:Y:S01]  /*3c80*/  UIADD3 UR5, UPT, UPT, UR5, 0x1f, URZ ;  /* 0x0000001f05057890 */ /* 0x010fe2000fffe0ff */
[----:B--2---:R-:W2:Y:S01]  /*3c90*/  LDS R0, [UR17+0x210] ;  /* 0x00021011ff007984 */ /* 0x004ea20008000800 */
[----:B------:R-:W-:Y:S02]  /*3ca0*/  USHF.R.U32.HI UR6, URZ, 0x4, UR6 ;  /* 0x00000004ff067899 */ /* 0x000fe40008011606 */
[----:B------:R-:W-:Y:S02]  /*3cb0*/  USHF.R.S32.HI UR4, URZ, 0x1f, UR5 ;  /* 0x0000001fff047899 */ /* 0x000fe40008011405 */
[----:B------:R-:W-:-:S02]  /*3cc0*/  ULOP3.LUT UR6, UR6, 0x3fff, URZ, 0xc0, !UPT ;  /* 0x00003fff06067892 */ /* 0x000fc4000f8ec0ff */
[----:B------:R-:W-:Y:S02]  /*3cd0*/  ULEA.HI UR4, UR4, UR5, URZ, 0x5 ;  /* 0x0000000504047291 */ /* 0x000fe4000f8f28ff */
[----:B------:R-:W-:Y:S02]  /*3ce0*/  USHF.R.U32.HI UR5, URZ, 0x4, UR7 ;  /* 0x00000004ff057899 */ /* 0x000fe40008011607 */
[----:B------:R-:W-:Y:S02]  /*3cf0*/  USHF.R.S32.HI UR28, URZ, 0x5, UR4 ;  /* 0x00000005ff1c7899 */ /* 0x000fe40008011404 */
[----:B------:R-:W-:Y:S02]  /*3d00*/  ULOP3.LUT UR5, UR5, 0x3fff, URZ, 0xc0, !UPT ;  /* 0x00003fff05057892 */ /* 0x000fe4000f8ec0ff */
[----:B------:R-:W-:Y:S02]  /*3d10*/  UISETP.LT.AND UP0, UPT, UR28, 0x1, UPT ;  /* 0x000000011c00788c */ /* 0x000fe4000bf01270 */
[----:B------:R-:W-:-:S02]  /*3d20*/  ULOP3.LUT UR20, UR6, 0x10000, URZ, 0xfc, !UPT ;  /* 0x0001000006147892 */ /* 0x000fc4000f8efcff */
[----:B------:R-:W-:Y:S02]  /*3d30*/  USEL UR29, UR28, 0x1, !UP0 ;  /* 0x000000011c1d7887 */ /* 0x000fe4000c000000 */
[----:B------:R-:W-:Y:S02]  /*3d40*/  ULOP3.LUT UR21, UR5, 0x10000, URZ, 0xfc, !UPT ;  /* 0x0001000005157892 */ /* 0x000fe4000f8efcff */
[----:B------:R-:W-:Y:S02]  /*3d50*/  UIADD3 UR29, UPT, UPT, -UR29, URZ, URZ ;  /* 0x000000ff1d1d7290 */ /* 0x000fe4000fffe1ff */
[----:B-1----:R-:W-:Y:S01]  /*3d60*/  UISETP.GE.AND UP4, UPT, UR8, 0x1, UPT ;  /* 0x000000010800788c */ /* 0x002fe2000bf86270 */
[----:B------:R-:W-:Y:S01]  /*3d70*/  UMOV UR24, 0x0 ;  /* 0x0000000000187882 */ /* 0x000fe20000000000 */
[----:B------:R-:W-:Y:S01]  /*3d80*/  UMOV UR25, 0x4200010 ;  /* 0x0420001000197882 */ /* 0x000fe20000000000 */
[----:B--2---:R-:W-:-:S15]  /*3d90*/  R2UR UR30, R0 ;  /* 0x00000000001e72ca */ /* 0x004fde00000e0000 */
.L_x_80:
[----:B------:R-:W-:Y:S02]  /*3da0*/  LEA R0, R10, UR17, 0x3 ;  /* 0x000000110a007c11 */ /* 0x000fe4000f8e18ff */
[----:B------:R-:W-:Y:S02]  /*3db0*/  SHF.L.U32 R2, R9, 0x1f, RZ ;  /* 0x0000001f09027819 */ /* 0x000fe400000006ff */
[----:B------:R-:W-:Y:S01]  /*3dc0*/  PLOP3.LUT P0, PT, PT, PT, UP4, 0x80, 0x8 ;  /* 0x000000000008781c */ /* 0x000fe20003f0f048 */
[----:B------:R-:W-:Y:S01]  /*3dd0*/  VIADD R3, R0, 0x170 ;  /* 0x0000017000037836 */ /* 0x000fe20000000000 */
[----:B-1----:R-:W1:Y:S02]  /*3de0*/  SYNCS.PHASECHK.TRANS64.TRYWAIT P1, [R0+URZ+0x160], R2 ;  /* 0x00016002000075a7 */ /* 0x002e6400080211ff */
[----:B-1-3--:R-:W-:Y:S09]  /*3df0*/  @!P1 BRA `(.L_x_74) ;  /* 0x0000005800989947 */ /* 0x00aff20003800000 */
.L_x_193:
[----:B------:R-:W-:Y:S01]  /*3e00*/  LEA R4, R10, UR17, 0x4 ;  /* 0x000000110a047c11 */ /* 0x000fe2000f8e20ff */
[----:B------:R-:W-:Y:S01]  /*3e10*/  @UP4 ULEA UR4, UR14, UR17, 0x3 ;  /* 0x000000110e044291 */ /* 0x000fe2000f8e18ff */
[----:B------:R-:W-:Y:S01]  /*3e20*/  PLOP3.LUT P2, PT, PT, PT, PT, 0x80, 0x8 ;  /* 0x000000000008781c */ /* 0x000fe20003f4f070 */
[----:B------:R-:W-:Y:S01]  /*3e30*/  ULEA UR23, UR22, UR17, 0x3 ;  /* 0x0000001116177291 */ /* 0x000fe2000f8e18ff */
[----:B------:R-:W-:Y:S02]  /*3e40*/  PRMT R3, RZ, 0x654, R3 ;  /* 0x00000654ff037816 */ /* 0x000fe40000000003 */
[----:B------:R-:W2:Y:S01]  /*3e50*/  LDS.128 R4, [R4+0x1f0] ;  /* 0x0001f00004047984 */ /* 0x000ea20000000c00 */
[----:B-1----:R-:W-:Y:S02]  /*3e60*/  @P0 SHF.L.U32 R2, R8, 0x1f, RZ ;  /* 0x0000001f08020819 */ /* 0x002fe400000006ff */
[----:B------:R-:W-:Y:S01]  /*3e70*/  SHF.L.U32 R0, R11, 0x1f, RZ ;  /* 0x0000001f0b007819 */ /* 0x000fe200000006ff */
[----:B------:R-:W-:Y:S01]  /*3e80*/  @!PT LDS RZ, [RZ] ;  /* 0x00000000fffff984 */ /* 0x000fe20000000800 */
[----:B------:R-:W-:Y:S01]  /*3e90*/  @!PT LDS RZ, [RZ] ;  /* 0x00000000fffff984 */ /* 0x000fe20000000800 */
[----:B------:R-:W-:Y:S01]  /*3ea0*/  @!PT LDS RZ, [RZ] ;  /* 0x00000000fffff984 */ /* 0x000fe20000000800 */
[----:B------:R-:W-:Y:S01]  /*3eb0*/  @!PT LDS RZ, [RZ] ;  /* 0x00000000fffff984 */ /* 0x000fe20000000800 */
[----:B------:R1:W-:Y:S06]  /*3ec0*/  MEMBAR.ALL.CTA ;  /* 0x0000000000007992 */ /* 0x0003ec0000008000 */
[----:B-1----:R-:W1:Y:S02]  /*3ed0*/  FENCE.VIEW.ASYNC.S ;  /* 0x00000000000073c6 */ /* 0x002e640000000000 */
[----:B-1----:R1:W-:Y:S01]  /*3ee0*/  SYNCS.ARRIVE.TRANS64.RED.A1T0 RZ, [R3+URZ], RZ ;  /* 0x000000ff03ff79a7 */ /* 0x0023e200081004ff */
[----:B------:R1:W3:Y:S01]  /*3ef0*/  @P0 SYNCS.PHASECHK.TRANS64.TRYWAIT P2, [UR4], R2 ;  /* 0x00000002ff0005a7 */ /* 0x0002e20008041104 */
[----:B------:R-:W-:Y:S01]  /*3f00*/  ULEA.HI UR4, UR22, UR22, URZ, 0x1 ;  /* 0x0000001616047291 */ /* 0x000fe2000f8f08ff */
[----:B--2---:R-:W-:-:S03]  /*3f10*/  LOP3.LUT P1, RZ, R6, 0x1, RZ, 0xc0, !PT ;  /* 0x0000000106ff7812 */ /* 0x004fc6000782c0ff */
[----:B------:R-:W-:Y:S02]  /*3f20*/  USHF.L.U32 UR18, UR4, 0x6, URZ ;  /* 0x0000000604127899 */ /* 0x000fe400080006ff */
[----:B------:R-:W-:Y:S02]  /*3f30*/  ULOP3.LUT UR4, UR4, 0xffe, URZ, 0xc0, !UPT ;  /* 0x00000ffe04047892 */ /* 0x000fe4000f8ec0ff */
[----:B------:R-:W-:Y:S02]  /*3f40*/  ULOP3.LUT UR18, UR18, 0xffffff80, URZ, 0xc0, !UPT ;  /* 0xffffff8012127892 */ /* 0x000fe4000f8ec0ff */
[----:B------:R-:W-:Y:S02]  /*3f50*/  UIADD3 UR4, UPT, UPT, -UR4, UR22, URZ ;  /* 0x0000001604047290 */ /* 0x000fe4000fffe1ff */
[----:B------:R-:W-:Y:S01]  /*3f60*/  UIADD3 UR18, UPT, UPT, UR30, UR18, URZ ;  /* 0x000000121e127290 */ /* 0x000fe2000fffe0ff */
[----:B------:R-:W2:Y:S03]  /*3f70*/  SYNCS.PHASECHK.TRANS64.TRYWAIT P0, [UR23+0x1a0], R0 ;  /* 0x0001a000ff0075a7 */ /* 0x000ea60008001117 */
[----:B------:R-:W-:Y:S01]  /*3f80*/  ULEA UR18, UR4, UR18, 0x14 ;  /* 0x0000001204127291 */ /* 0x000fe2000f8ea0ff */
[----:B-123--:R-:W-:Y:S11]  /*3f90*/  @!P0 BRA `(.L_x_75) ;  /* 0x0000005800448947 */ /* 0x00eff60003800000 */
.L_x_195:
[----:B------:R-:W-:Y:S01]  /*3fa0*/  IADD3 R10, PT, PT, R10, 0x1, RZ ;  /* 0x000000010a0a7810 */ /* 0x000fe20007ffe0ff */
[----:B------:R-:W-:Y:S06]  /*3fb0*/  BRA.U !UP4, `(.L_x_76) ;  /* 0x000000010c987547 */ /* 0x000fec000b800000 */
[----:B------:R-:W-:Y:S01]  /*3fc0*/  UPLOP3.LUT UP2, UPT, UPT, UPT, UPT, 0x40, 0x4 ;  /* 0x000000000004789c */ /* 0x000fe20003f4e870 */
[----:B------:R-:W-:Y:S01]  /*3fd0*/  UMOV UR16, UR29 ;  /* 0x0000001d00107c82 */ /* 0x000fe20008000000 */
[----:B------:R-:W-:Y:S01]  /*3fe0*/  UMOV UR15, UR28 ;  /* 0x0000001c000f7c82 */ /* 0x000fe20008000000 */
[----:B------:R-:W-:-:S08]  /*3ff0*/  UMOV UR6, UR14 ;  /* 0x0000000e00067c82 */ /* 0x000fd00008000000 */
.L_x_79:
[----:B------:R-:W-:Y:S02]  /*4000*/  UIADD3 UR16, UPT, UPT, UR16, 0x1, URZ ;  /* 0x0000000110107890 */ /* 0x000fe4000fffe0ff */
[----:B--2---:R-:W-:Y:S02]  /*4010*/  ULEA UR5, UR6, UR17, 0x3 ;  /* 0x0000001106057291 */ /* 0x004fe4000f8e18ff */
[----:B------:R-:W-:Y:S01]  /*4020*/  UISETP.NE.AND UP3, UPT, UR16, URZ, UPT ;  /* 0x000000ff1000728c */ /* 0x000fe2000bf65270 */
[----:B---3--:R-:W-:Y:S10]  /*4030*/  @P2 BRA `(.L_x_77) ;  /* 0x00000000000c2947 */ /* 0x008ff40003800000 */
[----:B-1----:R-:W-:Y:S04]  /*4040*/  SHF.L.U32 R2, R8, 0x1f, RZ ;  /* 0x0000001f08027819 */ /* 0x002fe800000006ff */
[----:B------:R-:W1:Y:S02]  /*4050*/  SYNCS.PHASECHK.TRANS64.TRYWAIT P0, [UR5], R2 ;  /* 0x00000002ff0075a7 */ /* 0x000e640008001105 */
[----:B-1----:R-:W-:Y:S05]  /*4060*/  @!P0 BRA `(.L_x_78) ;  /* 0x0000005800288947 */ /* 0x002fea0003800000 */
.L_x_77:
[----:B------:R-:W-:Y:S01]  /*4070*/  UISETP.NE.AND UP0, UPT, UR15, 0x1, UPT ;  /* 0x000000010f00788c */ /* 0x000fe2000bf05270 */
[----:B------:R-:W-:Y:S01]  /*4080*/  PLOP3.LUT P2, PT, PT, PT, PT, 0x80, 0x8 ;  /* 0x000000000008781c */ /* 0x000fe20003f4f070 */
[----:B------:R-:W-:Y:S02]  /*4090*/  UIADD3 UR4, UPT, UPT, UR6, 0x1, URZ ;  /* 0x0000000106047890 */ /* 0x000fe4000fffe0ff */
[----:B------:R-:W-:Y:S02]  /*40a0*/  ULEA UR12, UR6, UR21, 0x9 ;  /* 0x00000015060c7291 */ /* 0x000fe4000f8e48ff */
[----:B------:R-:W-:Y:S01]  /*40b0*/  UISETP.NE.AND UP1, UPT, UR4, 0x11, UPT ;  /* 0x000000110400788c */ /* 0x000fe2000bf25270 */
[----:B------:R-:W-:Y:S01]  /*40c0*/  PLOP3.LUT P0, PT, PT, PT, UP0, 0x80, 0x8 ;  /* 0x000000000008781c */ /* 0x000fe20003f0f008 */
[----:B------:R-:W-:Y:S02]  /*40d0*/  UIADD3 UR10, UPT, UPT, UR12, 0x2, URZ ;  /* 0x000000020c0a7890 */ /* 0x000fe4000fffe0ff */
[----:B------:R-:W-:Y:S02]  /*40e0*/  USEL UR7, URZ, 0x1, UP1 ;  /* 0x00000001ff077887 */ /* 0x000fe40008800000 */
[----:B------:R-:W-:Y:S02]  /*40f0*/  USEL UR14, UR4, URZ, UP1 ;  /* 0x000000ff040e7287 */ /* 0x000fe40008800000 */
[----:B------:R-:W-:Y:S02]  /*4100*/  UIADD3 UR15, UPT, UPT, UR15, -0x1, URZ ;  /* 0xffffffff0f0f7890 */ /* 0x000fe4000fffe0ff */
[----:B------:R-:W-:Y:S01]  /*4110*/  @UP0 ULEA UR4, UR14, UR17, 0x3 ;  /* 0x000000110e040291 */ /* 0x000fe2000f8e18ff */
[----:B------:R-:W-:Y:S01]  /*4120*/  LOP3.LUT R8, R8, UR7, RZ, 0x3c, !PT ;  /* 0x0000000708087c12 */ /* 0x000fe2000f8e3cff */
[----:B------:R-:W-:Y:S01]  /*4130*/  UIADD3 UR7, UPT, UPT, UR5, 0x88, URZ ;  /* 0x0000008805077890 */ /* 0x000fe2000fffe0ff */
[----:B------:R-:W-:Y:S02]  /*4140*/  UMOV UR13, 0x80004020 ;  /* 0x80004020000d7882 */ /* 0x000fe40000000000 */
[----:B-1----:R-:W-:Y:S01]  /*4150*/  @P0 SHF.L.U32 R0, R8, 0x1f, RZ ;  /* 0x0000001f08000819 */ /* 0x002fe200000006ff */
[----:B------:R-:W-:Y:S01]  /*4160*/  UMOV UR5, 0x80004020 ;  /* 0x8000402000057882 */ /* 0x000fe20000000000 */
[----:B------:R-:W-:Y:S01]  /*4170*/  UMOV UR11, 0x80004020 ;  /* 0x80004020000b7882 */ /* 0x000fe20000000000 */
[----:B------:R-:W-:Y:S01]  /*4180*/  UMOV UR9, 0x80004020 ;  /* 0x8000402000097882 */ /* 0x000fe20000000000 */
[----:B------:R2:W3:Y:S01]  /*4190*/  @P0 SYNCS.PHASECHK.TRANS64.TRYWAIT P2, [UR4], R0 ;  /* 0x00000000ff0005a7 */ /* 0x0004e20008041104 */
[----:B------:R-:W-:Y:S03]  /*41a0*/  ULEA UR4, UR6, UR20, 0x8 ;  /* 0x0000001406047291 */ /* 0x000fe6000f8e40ff */
[----:B------:R-:W-:Y:S01]  /*41b0*/  UMOV UR6, UR14 ;  /* 0x0000000e00067c82 */ /* 0x000fe20008000000 */
[----:B------:R-:W-:Y:S05]  /*41c0*/  UIADD3 UR8, UPT, UPT, UR4, 0x2, URZ ;  /* 0x0000000204087890 */ /* 0x000fea000fffe0ff */
[----:B------:R2:W-:Y:S01]  /*41d0*/  UTCHMMA gdesc[UR4], gdesc[UR12], tmem[UR18], tmem[UR26], idesc[UR27], UP2 ;  /* 0x00ff1a0c040075ea */ /* 0x0005e20009000012 */
[----:B------:R-:W-:Y:S03]  /*41e0*/  UPLOP3.LUT UP2, UPT, UPT, UPT, UPT, 0x80, 0x8 ;  /* 0x000000000008789c */ /* 0x000fe60003f4f070 */
[----:B------:R2:W-:Y:S01]  /*41f0*/  UTCHMMA gdesc[UR8], gdesc[UR10], tmem[UR18], tmem[UR24], idesc[UR25], UPT ;  /* 0x00ff180a080075ea */ /* 0x0005e2000b800012 */
[----:B------:R2:W-:Y:S01]  /*4200*/  UTCBAR.MULTICAST [UR7], URZ, UR19 ;  /* 0x000000ff070073e9 */ /* 0x0005e20008000813 */
[----:B------:R-:W-:Y:S06]  /*4210*/  BRA.U UP3, `(.L_x_79) ;  /* 0xfffffffd03787547 */ /* 0x000fec000b83ffff */
.L_x_76:
[----:B--2---:R-:W-:Y:S01]  /*4220*/  UIADD3 UR4, UPT, UPT, UR22, 0x1, URZ ;  /* 0x0000000116047890 */ /* 0x004fe2000fffe0ff */
[C---:B------:R-:W-:Y:S01]  /*4230*/  ISETP.NE.AND P0, PT, R10.reuse, 0x2, PT ;  /* 0x000000020a00780c */ /* 0x040fe20003f05270 */
[----:B------:R-:W-:Y:S02]  /*4240*/  UIADD3 UR5, UPT, UPT, UR23, 0x180, URZ ;  /* 0x0000018017057890 */ /* 0x000fe4000fffe0ff */
[----:B------:R-:W-:Y:S01]  /*4250*/  UISETP.NE.AND UP0, UPT, UR4, 0x4, UPT ;  /* 0x000000040400788c */ /* 0x000fe2000bf05270 */
[----:B-1----:R-:W-:Y:S02]  /*4260*/  SEL R0, RZ, 0x1, P0 ;  /* 0x00000001ff007807 */ /* 0x002fe40000000000 */
[----:B------:R-:W-:Y:S01]  /*4270*/  SEL R10, R10, RZ, P0 ;  /* 0x000000ff0a0a7207 */ /* 0x000fe20000000000 */
[----:B------:R-:W-:Y:S01]  /*4280*/  USEL UR6, URZ, 0x1, UP0 ;  /* 0x00000001ff067887 */ /* 0x000fe20008000000 */
[----:B------:R-:W-:Y:S01]  /*4290*/  LOP3.LUT R9, R9, R0, RZ, 0x3c, !PT ;  /* 0x0000000009097212 */ /* 0x000fe200078e3cff */
[----:B------:R-:W-:Y:S01]  /*42a0*/  USEL UR22, UR4, URZ, UP0 ;  /* 0x000000ff04167287 */ /* 0x000fe20008000000 */
[----:B------:R1:W-:Y:S03]  /*42b0*/  UTCBAR [UR5], URZ ;  /* 0x000000ff050073e9 */ /* 0x0003e600080000ff */
[----:B------:R-:W-:Y:S01]  /*42c0*/  LOP3.LUT R11, R11, UR6, RZ, 0x3c, !PT ;  /* 0x000000060b0b7c12 */ /* 0x000fe2000f8e3cff */
[----:B------:R-:W-:Y:S07]  /*42d0*/  @P1 BRA `(.L_x_80) ;  /* 0xfffffff800b01947 */ /* 0x000fee000383ffff */
[----:B------:R-:W2:Y:S01]  /*42e0*/  S2UR UR8, SR_CgaCtaId ;  /* 0x00000000000879c3 */ /* 0x000ea20000008800 */
[----:B------:R-:W-:Y:S01]  /*42f0*/  ELECT P0, URZ, PT ;  /* 0x0000000000ff782f */ /* 0x000fe20003800000 */
[----:B------:R-:W-:Y:S01]  /*4300*/  IMAD.MOV.U32 R0, RZ, RZ, 0x1 ;  /* 0x00000001ff007424 */ /* 0x000fe200078e00ff */
[----:B------:R-:W-:Y:S01]  /*4310*/  UIADD3 UR17, UPT, UPT, UR17, 0x1a0, URZ ;  /* 0x000001a011117890 */ /* 0x000fe2000fffe0ff */
[----:B------:R-:W-:Y:S01]  /*4320*/  SHF.L.U32 R2, R11, 0x1f, RZ ;  /* 0x0000001f0b027819 */ /* 0x000fe200000006ff */
[----:B------:R-:W-:-:S03]  /*4330*/  UMOV UR4, 0x40 ;  /* 0x0000004000047882 */ /* 0x000fc60000000000 */
[----:B------:R-:W-:Y:S01]  /*4340*/  UVIRTCOUNT.DEALLOC.SMPOOL 0x80 ;  /* 0x000000800000784c */ /* 0x000fe20000000000 */
[----:B--2---:R-:W-:Y:S02]  /*4350*/  ULEA UR8, UR8, UR4, 0x18 ;  /* 0x0000000408087291 */ /* 0x004fe4000f8ec0ff */
[----:B------:R-:W-:-:S07]  /*4360*/  ULEA UR4, UR22, UR17, 0x3 ;  /* 0x0000001116047291 */ /* 0x000fce000f8e18ff */
[----:B------:R2:W-:Y:S02]  /*4370*/  @P0 STS.U8 [UR8+0x1c], R0 ;  /* 0x00001c00ff000988 */ /* 0x0005e40008000008 */
[----:B------:R-:W4:Y:S02]  /*4380*/  SYNCS.PHASECHK.TRANS64.TRYWAIT P0, [UR4], R2 ;  /* 0x00000002ff0075a7 */ /* 0x000f240008001104 */
[----:B--2-4-:R-:W-:Y:S05]  /*4390*/  @!P0 BRA `(.L_x_81) ;  /* 0x0000005400748947 */ /* 0x014fea0003800000 */
.L_x_198:
[----:B------:R-:W-:-:S04]  /*43a0*/  UIADD3 UR4, UPT, UPT, UR22, 0x1, URZ ;  /* 0x0000000116047890 */ /* 0x000fc8000fffe0ff */
[----:B------:R-:W-:-:S04]  /*43b0*/  UISETP.NE.AND UP0, UPT, UR4, 0x4, UPT ;  /* 0x000000040400788c */ /* 0x000fc8000bf05270 */
[----:B------:R-:W-:Y:S02]  /*43c0*/  USEL UR6, URZ, 0x1, UP0 ;  /* 0x00000001ff067887 */ /* 0x000fe40008000000 */
[----:B------:R-:W-:-:S04]  /*43d0*/  USEL UR4, UR4, URZ, UP0 ;  /* 0x000000ff04047287 */ /* 0x000fc80008000000 */
[----:B-1----:R-:W-:Y:S01]  /*43e0*/  ULEA UR5, UR4, UR17, 0x3 ;  /* 0x0000001104057291 */ /* 0x002fe2000f8e18ff */
[----:B--2---:R-:W-:-:S04]  /*43f0*/  LOP3.LUT R2, R11, UR6, RZ, 0x3c, !PT ;  /* 0x000000060b027c12 */ /* 0x004fc8000f8e3cff */
[----:B------:R-:W-:-:S04]  /*4400*/  SHF.L.U32 R3, R2, 0x1f, RZ ;  /* 0x0000001f02037819 */ /* 0x000fc800000006ff */
[----:B------:R-:W1:Y:S02]  /*4410*/  SYNCS.PHASECHK.TRANS64.TRYWAIT P0, [UR5], R3 ;  /* 0x00000003ff0075a7 */ /* 0x000e640008001105 */
[----:B-1----:R-:W-:Y:S05]  /*4420*/  @!P0 BRA `(.L_x_82) ;  /* 0x0000005400688947 */ /* 0x002fea0003800000 */
.L_x_200:
        /* <DEDUP_REMOVED lines=9> */
.L_x_202:
[----:B------:R-:W-:-:S04]  /*44c0*/  UIADD3 UR4, UPT, UPT, UR4, 0x1, URZ ;  /* 0x0000000104047890 */ /* 0x000fc8000fffe0ff */
[----:B------:R-:W-:-:S04]  /*44d0*/  UISETP.NE.AND UP0, UPT, UR4, 0x4, UPT ;  /* 0x000000040400788c */ /* 0x000fc8000bf05270 */
[----:B------:R-:W-:Y:S02]  /*44e0*/  USEL UR5, URZ, 0x1, UP0 ;  /* 0x00000001ff057887 */ /* 0x000fe40008000000 */
[----:B------:R-:W-:-:S04]  /*44f0*/  USEL UR4, UR4, URZ, UP0 ;  /* 0x000000ff04047287 */ /* 0x000fc80008000000 */
[----:B------:R-:W-:Y:S01]  /*4500*/  ULEA UR4, UR4, UR17, 0x3 ;  /* 0x0000001104047291 */ /* 0x000fe2000f8e18ff */
[----:B------:R-:W-:-:S04]  /*4510*/  LOP3.LUT R2, R2, UR5, RZ, 0x3c, !PT ;  /* 0x0000000502027c12 */ /* 0x000fc8000f8e3cff */
[----:B------:R-:W-:-:S04]  /*4520*/  SHF.L.U32 R2, R2, 0x1f, RZ ;  /* 0x0000001f02027819 */ /* 0x000fc800000006ff */
[----:B------:R-:W2:Y:S02]  /*4530*/  SYNCS.PHASECHK.TRANS64.TRYWAIT P0, [UR4], R2 ;  /* 0x00000002ff0075a7 */ /* 0x000ea40008001104 */
[----:B--2---:R-:W-:Y:S05]  /*4540*/  @!P0 BRA `(.L_x_84) ;  /* 0x0000005400508947 */ /* 0x004fea0003800000 */
.L_x_204:
[----:B------:R-:W-:Y:S01]  /*4550*/  NOP ;  /* 0x0000000000007918 */ /* 0x000fe20000000000 */
[----:B-1----:R-:W1:Y:S01]  /*4560*/  LDS R0, [UR8+0x14] ;  /* 0x00001408ff007984 */ /* 0x002e620008000800 */
[----:B------:R-:W-:Y:S01]  /*4570*/  ULOP3.LUT UR4, UR30, 0xffff, URZ, 0xc0, !UPT ;  /* 0x0000ffff1e047892 */ /* 0x000fe2000f8ec0ff */
[----:B------:R-:W-:Y:S01]  /*4580*/  UMOV UR5, 0xffff ;  /* 0x0000ffff00057882 */ /* 0x000fe20000000000 */
[----:B------:R-:W-:Y:S02]  /*4590*/  UMOV UR6, 0x1 ;  /* 0x0000000100067882 */ /* 0x000fe40000000000 */
[----:B------:R-:W-:-:S04]  /*45a0*/  USHF.R.U32.HI UR4, URZ, 0x5, UR4 ;  /* 0x00000005ff047899 */ /* 0x000fc80008011604 */
[----:B------:R-:W-:Y:S02]  /*45b0*/  USHF.L.U32 UR5, UR5, UR4, URZ ;  /* 0x0000000405057299 */ /* 0x000fe400080006ff */
[----:B------:R-:W-:-:S04]  /*45c0*/  USHF.L.U32 UR4, UR6, UR4, URZ ;  /* 0x0000000406047299 */ /* 0x000fc800080006ff */
[----:B-1----:R-:W-:-:S04]  /*45d0*/  LOP3.LUT R0, R0, UR5, RZ, 0xc0, !PT ;  /* 0x0000000500007c12 */ /* 0x002fc8000f8ec0ff */
[----:B------:R-:W-:-:S13]  /*45e0*/  ISETP.NE.AND P0, PT, R0, UR5, PT ;  /* 0x0000000500007c0c */ /* 0x000fda000bf05270 */
[----:B------:R-:W-:Y:S05]  /*45f0*/  @P0 BRA `(.L_x_85) ;  /* 0x0000000000580947 */ /* 0x000fea0003800000 */
[----:B------:R-:W1:Y:S02]  /*4600*/  LDS R0, [UR8+0x18] ;  /* 0x00001808ff007984 */ /* 0x000e640008000800 */
[----:B-1----:R-:W-:-:S04]  /*4610*/  LOP3.LUT R0, R0, UR4, RZ, 0xc0, !PT ;  /* 0x0000000400007c12 */ /* 0x002fc8000f8ec0ff */
[----:B------:R-:W-:-:S13]  /*4620*/  ISETP.NE.AND P0, PT, R0, UR4, PT ;  /* 0x0000000400007c0c */ /* 0x000fda000bf05270 */
[----:B------:R-:W-:Y:S05]  /*4630*/  @P0 BRA `(.L_x_86) ;  /* 0x00000000003c0947 */ /* 0x000fea0003800000 */
[----:B------:R-:W1:Y:S01]  /*4640*/  S2R R2, SR_LANEID ;  /* 0x0000000000027919 */ /* 0x000e620000000000 */
[----:B------:R-:W-:-:S06]  /*4650*/  ULOP3.LUT UR5, URZ, UR5, URZ, 0x33, !UPT ;  /* 0x00000005ff057292 */ /* 0x000fcc000f8e33ff */
[----:B------:R-:W-:-:S04]  /*4660*/  IMAD.U32 R0, RZ, RZ, UR5 ;  /* 0x00000005ff007e24 */ /* 0x000fc8000f8e00ff */
[----:B------:R2:W4:Y:S02]  /*4670*/  REDUX UR7, R0 ;  /* 0x00000000000773c4 */ /* 0x0005240000000000 */
[----:B------:R1:W-:Y:S01]  /*4680*/  UTCATOMSWS.AND URZ, UR5 ;  /* 0x0000000500ff79e3 */ /* 0x0003e20008000000 */
[----:B--2---:R-:W-:Y:S01]  /*4690*/  LOP3.LUT R0, RZ, UR4, RZ, 0x33, !PT ;  /* 0x00000004ff007c12 */ /* 0x004fe2000f8e33ff */
[----:B------:R-:W-:Y:S02]  /*46a0*/  VOTEU.ANY UR4, UPT, PT ;  /* 0x0000000000047886 */ /* 0x000fe400038e0100 */
[----:B------:R-:W-:Y:S02]  /*46b0*/  UFLO.U32 UR4, UR4 ;  /* 0x00000004000472bd */ /* 0x000fe400080e0000 */
[----:B------:R-:W2:Y:S04]  /*46c0*/  REDUX UR6, R0 ;  /* 0x00000000000673c4 */ /* 0x000ea80000000000 */
[----:B-1----:R-:W-:-:S02]  /*46d0*/  ISETP.EQ.U32.AND P0, PT, R2, UR4, PT ;  /* 0x0000000402007c0c */ /* 0x002fc4000bf02070 */
[----:B----4-:R-:W-:-:S11]  /*46e0*/  MOV R2, UR7 ;  /* 0x0000000700027c02 */ /* 0x010fd60008000f00 */
[----:B------:R1:W-:Y:S01]  /*46f0*/  @P0 ATOMS.AND RZ, [UR8+0x14], R2 ;  /* 0x00001402ffff098c */ /* 0x0003e2000a800008 */
[----:B--2---:R-:W-:-:S05]  /*4700*/  IMAD.U32 R0, RZ, RZ, UR6 ;  /* 0x00000006ff007e24 */ /* 0x004fca000f8e00ff */
[----:B------:R1:W-:Y:S01]  /*4710*/  @P0 ATOMS.AND RZ, [UR8+0x18], R0 ;  /* 0x00001800ffff098c */ /* 0x0003e2000a800008 */
[----:B------:R-:W-:Y:S05]  /*4720*/  BRA `(.L_x_87) ;  /* 0x0000000000147947 */ /* 0x000fea0003800000 */
.L_x_86:
[----:B------:R-:W-:Y:S02]  /*4730*/  MOV R2, 0x4750 ;  /* 0x0000475000027802 */ /* 0x000fe40000000f00 */
[----:B---3-5:R-:W-:Y:S05]  /*4740*/  CALL.REL.NOINC `($__internal_0_$__cuda_sm10x_tcgen05_guardrail_trap_col_being_dealloced_not_returned_by_alloc) ;  /* 0x0000005800387944 */ /* 0x028fea0003c00000 */
[----:B------:R-:W-:Y:S05]  /*4750*/  BRA `(.L_x_87) ;  /* 0x0000000000087947 */ /* 0x000fea0003800000 */
.L_x_85:
[----:B------:R-:W-:Y:S02]  /*4760*/  MOV R2, 0x4780 ;  /* 0x0000478000027802 */ /* 0x000fe40000000f00 */
[----:B---3-5:R-:W-:Y:S05]  /*4770*/  CALL.REL.NOINC `($__internal_2_$__cuda_sm10x_tcgen05_guardrail_trap_unallocated_columns_being_dealloced) ;  /* 0x0000005800447944 */ /* 0x028fea0003c00000 */
.L_x_87:
[----:B------:R-:W-:Y:S01]  /*4780*/  NOP ;  /* 0x0000000000007918 */ /* 0x000fe20000000000 */
[----:B------:R-:W-:Y:S05]  /*4790*/  EXIT ;  /* 0x000000000000794d */ /* 0x000fea0003800000 */
.L_x_69:
[----:B------:R-:W-:-:S09]  /*47a0*/  UISETP.NE.OR UP0, UPT, UR18, 0x3, !UP3 ;  /* 0x000000031200788c */ /* 0x000fd2000df05670 */
[----:B------:R-:W-:Y:S05]  /*47b0*/  BRA.U UP0, `(.L_x_88) ;  /* 0x0000001100887547 */ /* 0x000fea000b800000 */
[----:B------:R-:W2:Y:S01]  /*47c0*/  LDCU.64 UR4, c[0x0][0x888] ;  /* 0x00011100ff0477ac */ /* 0x000ea20008000a00 */
[----:B------:R-:W3:Y:S01]  /*47d0*/  S2UR UR8, SR_CgaCtaId ;  /* 0x00000000000879c3 */ /* 0x000ee20000008800 */
[----:B------:R-:W-:Y:S02]  /*47e0*/  HFMA2 R9, -RZ, RZ, 0, 0 ;  /* 0x00000000ff097431 */ /* 0x000fe400000001ff */
[----:B------:R-:W-:Y:S01]  /*47f0*/  IMAD.MOV.U32 R11, RZ, RZ, 0x1 ;  /* 0x00000001ff0b7424 */ /* 0x000fe200078e00ff */
[----:B------:R-:W4:Y:S01]  /*4800*/  LDCU UR40, c[0x0][0x370] ;  /* 0x00006e00ff2877ac */ /* 0x000f220008000800 */
[----:B------:R-:W-:Y:S01]  /*4810*/  IMAD.MOV.U32 R10, RZ, RZ, RZ ;  /* 0x000000ffff0a7224 */ /* 0x000fe200078e00ff */
[----:B------:R-:W-:Y:S01]  /*4820*/  MOV R3, 0x1000 ;  /* 0x0000100000037802 */ /* 0x000fe20000000f00 */
[----:B------:R-:W4:Y:S01]  /*4830*/  LDCU.128 UR44, c[0x0][0xb10] ;  /* 0x00016200ff2c77ac */ /* 0x000f220008000c00 */
[----:B------:R-:W1:Y:S01]  /*4840*/  LDC.64 R12, c[0x0][0x348] ;  /* 0x0000d200ff0c7b82 */ /* 0x000e620000000a00 */
[----:B------:R-:W3:Y:S01]  /*4850*/  LDCU UR37, c[0x0][0x374] ;  /* 0x00006e80ff2577ac */ /* 0x000ee20008000800 */
[----:B------:R-:W3:Y:S01]  /*4860*/  LDCU.64 UR38, c[0x0][0x890] ;  /* 0x00011200ff2677ac */ /* 0x000ee20008000a00 */
[----:B------:R-:W3:Y:S01]  /*4870*/  LDCU UR15, c[0x0][0xb0c] ;  /* 0x00016180ff0f77ac */ /* 0x000ee20008000800 */
[----:B--2---:R-:W-:Y:S01]  /*4880*/  UISETP.NE.U32.AND UP0, UPT, UR4, URZ, UPT ;  /* 0x000000ff0400728c */ /* 0x004fe2000bf05070 */
[----:B------:R-:W2:Y:S01]  /*4890*/  LDCU UR54, c[0x0][0xb20] ;  /* 0x00016400ff3677ac */ /* 0x000ea20008000800 */
[----:B------:R-:W2:Y:S01]  /*48a0*/  LDCU UR4, c[0x0][0xb30] ;  /* 0x00016600ff0477ac */ /* 0x000ea20008000800 */
[----:B------:R-:W-:Y:S01]  /*48b0*/  UMOV UR21, 0x400 ;  /* 0x0000040000157882 */ /* 0x000fe20000000000 */
[----:B----4-:R-:W-:-:S02]  /*48c0*/  UIMAD.WIDE.U32 UR52, UR40, UR44, URZ ;  /* 0x0000002c283472a5 */ /* 0x010fc4000f8e00ff */
[----:B---3--:R-:W-:Y:S02]  /*48d0*/  UIMAD.WIDE.U32 UR6, UR37, UR47, URZ ;  /* 0x0000002f250672a5 */ /* 0x008fe4000f8e00ff */
[----:B------:R-:W-:Y:S02]  /*48e0*/  ULEA UR21, UR8, UR21, 0x18 ;  /* 0x0000001508157291 */ /* 0x000fe4000f8ec0ff */
[----:B------:R-:W-:Y:S02]  /*48f0*/  UISETP.NE.U32.AND UP6, UPT, UR38, URZ, UPT ;  /* 0x000000ff2600728c */ /* 0x000fe4000bfc5070 */
[----:B------:R-:W-:Y:S02]  /*4900*/  UIADD3 UR43, UPT, UPT, UR21, 0x128, URZ ;  /* 0x00000128152b7890 */ /* 0x000fe4000fffe0ff */
[----:B------:R-:W-:Y:S02]  /*4910*/  UIADD3 UR33, UPT, UPT, UR21, 0x110, URZ ;  /* 0x0000011015217890 */ /* 0x000fe4000fffe0ff */
[----:B------:R-:W-:-:S02]  /*4920*/  UIADD3 UR25, UPT, UPT, UR21, 0x118, URZ ;  /* 0x0000011815197890 */ /* 0x000fc4000fffe0ff */
[----:B------:R-:W-:Y:S02]  /*4930*/  UIADD3 UR17, UPT, UPT, UR21, 0x120, URZ ;  /* 0x0000012015117890 */ /* 0x000fe4000fffe0ff */
[----:B------:R-:W-:Y:S02]  /*4940*/  UISETP.NE.AND.EX UP5, UPT, UR5, URZ, UPT, UP0 ;  /* 0x000000ff0500728c */ /* 0x000fe4000bfa5300 */
[----:B------:R-:W-:Y:S01]  /*4950*/  UISETP.NE.AND UP0, UPT, UR42, 0x1, UPT ;  /* 0x000000012a00788c */ /* 0x000fe2000bf05270 */
[----:B------:R-:W-:Y:S01]  /*4960*/  UMOV UR52, UR53 ;  /* 0x0000003500347c82 */ /* 0x000fe20008000000 */
[----:B------:R-:W-:Y:S01]  /*4970*/  UMOV UR51, UR7 ;  /* 0x0000000700337c82 */ /* 0x000fe20008000000 */
[----:B------:R-:W-:Y:S02]  /*4980*/  USEL UR41, URZ, 0x1, UP4 ;  /* 0x00000001ff297887 */ /* 0x000fe4000a000000 */
[----:B------:R-:W-:Y:S02]  /*4990*/  UISETP.NE.AND UP0, UPT, UR15, 0x1, UPT ;  /* 0x000000010f00788c */ /* 0x000fe4000bf05270 */
[----:B------:R-:W-:-:S02]  /*49a0*/  UPLOP3.LUT UP4, UPT, UPT, UPT, UPT, 0x40, 0x4 ;  /* 0x000000000004789c */ /* 0x000fc40003f8e870 */
[----:B------:R-:W-:Y:S01]  /*49b0*/  UISETP.GE.AND UP2, UPT, UR42, 0x1, UPT ;  /* 0x000000012a00788c */ /* 0x000fe2000bf46270 */
[----:B------:R-:W3:Y:S01]  /*49c0*/  LDCU.64 UR22, c[0x0][0xb28] ;  /* 0x00016500ff1677ac */ /* 0x000ee20008000a00 */
[----:B------:R-:W-:Y:S02]  /*49d0*/  UISETP.NE.AND.EX UP6, UPT, UR39, URZ, UPT, UP6 ;  /* 0x000000ff2700728c */ /* 0x000fe4000bfc5360 */
[----:B------:R-:W-:Y:S02]  /*49e0*/  UPRMT UR43, UR8, 0x654, UR43 ;  /* 0x00000654082b7896 */ /* 0x000fe4000800002b */
[----:B------:R-:W-:Y:S02]  /*49f0*/  UPRMT UR50, UR8, 0x654, UR33 ;  /* 0x0000065408327896 */ /* 0x000fe40008000021 */
[----:B------:R-:W-:Y:S02]  /*4a00*/  UPRMT UR49, UR8, 0x654, UR25 ;  /* 0x0000065408317896 */ /* 0x000fe40008000019 */
[----:B------:R-:W-:-:S02]  /*4a10*/  UPRMT UR48, UR8, 0x654, UR17 ;  /* 0x0000065408307896 */ /* 0x000fc40008000011 */
[----:B------:R-:W-:Y:S02]  /*4a20*/  USHF.R.U32.HI UR52, URZ, UR45, UR52 ;  /* 0x0000002dff347299 */ /* 0x000fe40008011634 */
[----:B--2---:R-:W-:Y:S02]  /*4a30*/  USHF.R.U32.HI UR51, URZ, UR54, UR51 ;  /* 0x00000036ff337299 */ /* 0x004fe40008011633 */
[----:B------:R-:W-:Y:S02]  /*4a40*/  UISETP.NE.AND UP0, UPT, UR46, 0x1, UPT ;  /* 0x000000012e00788c */ /* 0x000fe4000bf05270 */
[----:B-1----:R-:W-:-:S11]  /*4a50*/  UISETP.NE.AND UP3, UPT, UR4, 0x1, UPT ;  /* 0x000000010400788c */ /* 0x002fd6000bf65270 */
.L_x_99:
[C---:B------:R-:W-:Y:S02]  /*4a60*/  LEA R8, R10.reuse, UR21, 0x3 ;  /* 0x000000150a087c11 */ /* 0x040fe4000f8e18ff */
[----:B------:R-:W-:Y:S02]  /*4a70*/  SHF.L.U32 R0, R9, 0x1f, RZ ;  /* 0x0000001f09007819 */ /* 0x000fe400000006ff */
[----:B------:R-:W-:Y:S02]  /*4a80*/  LEA R4, R10, UR21, 0x4 ;  /* 0x000000150a047c11 */ /* 0x000fe4000f8e20ff */
[----:B-1----:R-:W1:Y:S02]  /*4a90*/  SYNCS.PHASECHK.TRANS64.TRYWAIT P0, [R8+URZ+0x160], R0 ;  /* 0x00016000080075a7 */ /* 0x002e6400080011ff */
[----:B-1----:R-:W-:Y:S05]  /*4aa0*/  @!P0 BRA `(.L_x_89) ;  /* 0x0000005000108947 */ /* 0x002fea0003800000 */
.L_x_205:
[----:B------:R-:W2:Y:S01]  /*4ab0*/  LDS.128 R4, [R4+0x1f0] ;  /* 0x0001f00004047984 */ /* 0x000ea20000000c00 */
[----:B------:R-:W-:Y:S01]  /*4ac0*/  UISETP.GE.AND UP0, UPT, UR42, 0x1, UPT ;  /* 0x000000012a00788c */ /* 0x000fe2000bf06270 */
[----:B------:R-:W-:Y:S01]  /*4ad0*/  @!PT LDS RZ, [RZ] ;  /* 0x00000000fffff984 */ /* 0x000fe20000000800 */
[----:B------:R-:W-:Y:S01]  /*4ae0*/  @!PT LDS RZ, [RZ] ;  /* 0x00000000fffff984 */ /* 0x000fe20000000800 */
[----:B------:R-:W-:Y:S01]  /*4af0*/  @!PT LDS RZ, [RZ] ;  /* 0x00000000fffff984 */ /* 0x000fe20000000800 */
[----:B------:R-:W-:Y:S01]  /*4b00*/  @!PT LDS RZ, [RZ] ;  /* 0x00000000fffff984 */ /* 0x000fe20000000800 */
[----:B------:R4:W-:Y:S06]  /*4b10*/  MEMBAR.ALL.CTA ;  /* 0x0000000000007992 */ /* 0x0009ec0000008000 */
[----:B----4-:R-:W4:Y:S01]  /*4b20*/  FENCE.VIEW.ASYNC.S ;  /* 0x00000000000073c6 */ /* 0x010f220000000000 */
[----:B--2---:R-:W-:Y:S11]  /*4b30*/  LOP3.LUT P0, RZ, R6, 0x1, RZ, 0xc0, !PT ;  /* 0x0000000106ff7812 */ /* 0x004ff6000780c0ff */
[----:B------:R-:W-:Y:S02]  /*4b40*/  @!UPT UIADD3 URZ, UPT, UPT, URZ, URZ, URZ ;  /* 0x000000fffffff290 */ /* 0x000fe4000fffe0ff */
[----:B----4-:R-:W-:Y:S01]  /*4b50*/  VOTEU.ANY UP2, P0 ;  /* 0x0000000000ff7886 */ /* 0x010fe20000040100 */
[----:B------:R-:W-:Y:S11]  /*4b60*/  PLOP3.LUT P0, PT, PT, PT, UP2, 0x80, 0x8 ;  /* 0x000000000008781c */ /* 0x000ff60003f0f028 */
[----:B------:R-:W-:Y:S02]  /*4b70*/  @!UPT UIADD3 URZ, UPT, UPT, URZ, URZ, URZ ;  /* 0x000000fffffff290 */ /* 0x000fe4000fffe0ff */
[----:B-1----:R-:W-:Y:S02]  /*4b80*/  @P0 SHF.R.U32.HI R0, RZ, 0x10, R5 ;  /* 0x00000010ff000819 */ /* 0x002fe40000011605 */
[----:B------:R-:W-:Y:S02]  /*4b90*/  @P0 MOV R2, R4 ;  /* 0x0000000400020202 */ /* 0x000fe40000000f00 */
[----:B------:R-:W-:Y:S01]  /*4ba0*/  @P0 R2UR UR4, R0 ;  /* 0x00000000000402ca */ /* 0x000fe200000e0000 */
[----:B------:R-:W-:Y:S01]  /*4bb0*/  VIADD R0, R8, 0x170 ;  /* 0x0000017008007836 */ /* 0x000fe20000000000 */
[----:B------:R-:W-:Y:S02]  /*4bc0*/  @P0 LOP3.LUT R4, R5, 0xffff, RZ, 0xc0, !PT ;  /* 0x0000ffff05040812 */ /* 0x000fe400078ec0ff */
[----:B------:R-:W-:Y:S02]  /*4bd0*/  @P0 R2UR UR6, R2 ;  /* 0x00000000020602ca */ /* 0x000fe400000e0000 */
[----:B------:R-:W-:Y:S02]  /*4be0*/  PRMT R0, RZ, 0x654, R0 ;  /* 0x00000654ff007816 */ /* 0x000fe40000000000 */
[----:B------:R-:W-:Y:S02]  /*4bf0*/  @P0 R2UR UR5, R4 ;  /* 0x00000000040502ca */ /* 0x000fe400000e0000 */
[----:B------:R1:W-:Y:S03]  /*4c00*/  SYNCS.ARRIVE.TRANS64.RED.A1T0 RZ, [R0+URZ], RZ ;  /* 0x000000ff00ff79a7 */ /* 0x0003e600081004ff */
[----:B------:R-:W-:Y:S04]  /*4c10*/  @UP2 UMOV UR29, UR4 ;  /* 0x00000004001d2c82 */ /* 0x000fe80008000000 */
[----:B------:R-:W-:Y:S04]  /*4c20*/  @UP2 UMOV UR14, UR6 ;  /* 0x00000006000e2c82 */ /* 0x000fe80008000000 */
[----:B------:R-:W-:Y:S01]  /*4c30*/  @UP2 UMOV UR13, UR5 ;  /* 0x00000005000d2c82 */ /* 0x000fe20008000000 */
[----:B------:R-:W-:Y:S05]  /*4c40*/  BRA.U !UP0, `(.L_x_90) ;  /* 0x0000000108c07547 */ /* 0x000fea000b800000 */
[----:B------:R-:W-:Y:S02]  /*4c50*/  UIMAD.WIDE.U32 UR18, UR13, UR47, URZ ;  /* 0x0000002f0d1272a5 */ /* 0x000fe4000f8e00ff */
[----:B------:R-:W-:Y:S02]  /*4c60*/  UP2UR UR16, UPR, URZ, 0x4 ;  /* 0x00000004ff107883 */ /* 0x000fe40008000000 */
[----:B------:R-:W-:Y:S02]  /*4c70*/  UISETP.NE.AND UP2, UPT, UR46, 0x1, UPT ;  /* 0x000000012e00788c */ /* 0x000fe4000bf45270 */
[----:B------:R-:W-:Y:S02]  /*4c80*/  UIMAD.WIDE.U32 UR26, UR14, UR44, URZ ;  /* 0x0000002c0e1a72a5 */ /* 0x000fe4000f8e00ff */
[----:B------:R-:W-:Y:S02]  /*4c90*/  USEL UR4, UR37, UR51, !UP2 ;  /* 0x0000003325047287 */ /* 0x000fe4000d000000 */
[----:B------:R-:W-:Y:S02]  /*4ca0*/  UISETP.NE.AND UP0, UPT, UR15, 0x1, UPT ;  /* 0x000000010f00788c */ /* 0x000fe4000bf05270 */
[----:B------:R-:W-:Y:S02]  /*4cb0*/  UP2UR UR20, UPR, URZ, 0x2 ;  /* 0x00000002ff147883 */ /* 0x000fe40008000000 */
[----:B------:R-:W-:Y:S02]  /*4cc0*/  UISETP.NE.AND UP1, UPT, UR42, 0x1, UPT ;  /* 0x000000012a00788c */ /* 0x000fe4000bf25270 */
[----:B---3--:R-:W-:Y:S02]  /*4cd0*/  UIMAD.WIDE.U32 UR8, UR4, UR22, URZ ;  /* 0x00000016040872a5 */ /* 0x008fe4000f8e00ff */
[----:B------:R-:W-:Y:S01]  /*4ce0*/  USEL UR7, UR40, UR52, !UP0 ;  /* 0x0000003428077287 */ /* 0x000fe2000c000000 */
[----:B------:R-:W-:Y:S02]  /*4cf0*/  UMOV UR5, UR19 ;  /* 0x0000001300057c82 */ /* 0x000fe40008000000 */
[----:B------:R-:W-:Y:S02]  /*4d00*/  USHF.R.U32.HI UR6, URZ, UR54, UR5 ;  /* 0x00000036ff067299 */ /* 0x000fe40008011605 */
[----:B------:R-:W-:Y:S02]  /*4d10*/  UIMAD.WIDE.U32 UR10, UR7, UR22, URZ ;  /* 0x00000016070a72a5 */ /* 0x000fe4000f8e00ff */
[----:B------:R-:W-:Y:S02]  /*4d20*/  USEL UR6, UR13, UR6, !UP2 ;  /* 0x000000060d067287 */ /* 0x000fe4000d000000 */
[----:B------:R-:W-:Y:S01]  /*4d30*/  UISETP.NE.AND UP2, UPT, UR16, URZ, UPT ;  /* 0x000000ff1000728c */ /* 0x000fe2000bf45270 */
[----:B------:R-:W-:Y:S02]  /*4d40*/  UMOV UR5, UR27 ;  /* 0x0000001b00057c82 */ /* 0x000fe40008000000 */
[----:B------:R-:W-:Y:S03]  /*4d50*/  USHF.R.U32.HI UR12, URZ, UR45, UR5 ;  /* 0x0000002dff0c7299 */ /* 0x000fe60008011605 */
[----:B------:R-:W-:Y:S02]  /*4d60*/  UMOV UR5, UR9 ;  /* 0x0000000900057c82 */ /* 0x000fe40008000000 */
[----:B------:R-:W-:Y:S03]  /*4d70*/  @UP1 USHF.R.U32.HI UR4, URZ, UR23, UR5 ;  /* 0x00000017ff041299 */ /* 0x000fe60008011605 */
[----:B------:R-:W-:Y:S01]  /*4d80*/  UMOV UR5, UR11 ;  /* 0x0000000b00057c82 */ /* 0x000fe20008000000 */
[----:B------:R-:W-:Y:S02]  /*4d90*/  UIMAD UR4, UR42, UR4, URZ ;  /* 0x000000042a0472a4 */ /* 0x000fe4000f8e02ff */
[----:B------:R-:W-:Y:S02]  /*4da0*/  @UP1 USHF.R.U32.HI UR7, URZ, UR23, UR5 ;  /* 0x00000017ff071299 */ /* 0x000fe40008011605 */
[----:B------:R-:W-:Y:S02]  /*4db0*/  USEL UR5, UR14, UR12, !UP0 ;  /* 0x0000000c0e057287 */ /* 0x000fe4000c000000 */
[----:B------:R-:W-:Y:S02]  /*4dc0*/  UIMAD.WIDE.U32 UR10, UR6, UR22, URZ ;  /* 0x00000016060a72a5 */ /* 0x000fe4000f8e00ff */
[----:B------:R-:W-:Y:S02]  /*4dd0*/  UIMAD UR8, UR42, UR7, URZ ;  /* 0x000000072a0872a4 */ /* 0x000fe4000f8e02ff */
[----:B------:R-:W-:Y:S03]  /*4de0*/  UISETP.GE.AND UP0, UPT, UR6, UR4, UPT ;  /* 0x000000040600728c */ /* 0x000fe6000bf06270 */
[----:B------:R-:W-:Y:S01]  /*4df0*/  UMOV UR4, UR11 ;  /* 0x0000000b00047c82 */ /* 0x000fe20008000000 */
[----:B------:R-:W-:Y:S02]  /*4e00*/  UISETP.GE.OR UP0, UPT, UR5, UR8, UP0 ;  /* 0x000000080500728c */ /* 0x000fe40008706670 */
[----:B------:R-:W-:Y:S02]  /*4e10*/  USHF.R.U32.HI UR4, URZ, UR23, UR4 ;  /* 0x00000017ff047299 */ /* 0x000fe40008011604 */
[----:B------:R-:W-:Y:S02]  /*4e20*/  UIMAD.WIDE.U32 UR8, UR5, UR22, URZ ;  /* 0x00000016050872a5 */ /* 0x000fe4000f8e00ff */
[----:B------:R-:W-:Y:S04]  /*4e30*/  USEL UR10, UR6, UR4, !UP1 ;  /* 0x00000004060a7287 */ /* 0x000fe8000c800000 */
[----:B------:R-:W-:Y:S01]  /*4e40*/  UIADD3 UR11, UPT, UPT, -UR10, URZ, URZ ;  /* 0x000000ff0a0b7290 */ /* 0x000fe2000fffe1ff */
[----:B------:R-:W-:Y:S02]  /*4e50*/  @!UP0 UMOV UR4, UR9 ;  /* 0x0000000900048c82 */ /* 0x000fe40008000000 */
[----:B------:R-:W-:Y:S02]  /*4e60*/  @!UP0 USHF.R.U32.HI UR4, URZ, UR23, UR4 ;  /* 0x00000017ff048299 */ /* 0x000fe40008011604 */
[----:B------:R-:W-:Y:S02]  /*4e70*/  UIMAD UR8, UR42, UR11, UR6 ;  /* 0x0000000b2a0872a4 */ /* 0x000fe4000f8e0206 */
[----:B------:R-:W-:Y:S02]  /*4e80*/  @!UP0 USEL UR4, UR5, UR4, !UP1 ;  /* 0x0000000405048287 */ /* 0x000fe4000c800000 */
[----:B------:R-:W-:Y:S02]  /*4e90*/  UISETP.NE.AND UP1, UPT, UR20, URZ, UPT ;  /* 0x000000ff1400728c */ /* 0x000fe4000bf25270 */
[----:B------:R-:W-:Y:S02]  /*4ea0*/  @!UP0 UIMAD UR8, UR7, UR8, UR4 ;  /* 0x00000008070882a4 */ /* 0x000fe4000f8e0204 */
[----:B------:R-:W-:Y:S02]  /*4eb0*/  @!UP0 UIADD3 UR9, UPT, UPT, UR10, -UR4, URZ ;  /* 0x800000040a098290 */ /* 0x000fe4000fffe0ff */
[----:B------:R-:W-:Y:S02]  /*4ec0*/  UIADD3 UR4, UPT, UPT, -UR5, URZ, URZ ;  /* 0x000000ff05047290 */ /* 0x000fe4000fffe1ff */
[----:B------:R-:W-:Y:S02]  /*4ed0*/  UIADD3 UR7, UPT, UPT, -UR6, URZ, URZ ;  /* 0x000000ff06077290 */ /* 0x000fe4000fffe1ff */
[----:B------:R-:W-:Y:S02]  /*4ee0*/  @!UP0 UIMAD UR6, UR9, UR42, UR5 ;  /* 0x0000002a090682a4 */ /* 0x000fe4000f8e0205 */
[----:B------:R-:W-:Y:S02]  /*4ef0*/  UIMAD UR14, UR15, UR4, UR14 ;  /* 0x000000040f0e72a4 */ /* 0x000fe4000f8e020e */
[----:B------:R-:W-:Y:S01]  /*4f00*/  UIMAD UR13, UR46, UR7, UR13 ;  /* 0x000000072e0d72a4 */ /* 0x000fe2000f8e020d */
[----:B------:R-:W-:Y:S02]  /*4f10*/  @!UP0 UMOV UR5, UR8 ;  /* 0x0000000800058c82 */ /* 0x000fe40008000000 */
[----:B------:R-:W-:Y:S02]  /*4f20*/  UIMAD UR14, UR5, UR15, UR14 ;  /* 0x0000000f050e72a4 */ /* 0x000fe4000f8e020e */
[----:B------:R-:W-:Y:S11]  /*4f30*/  UIMAD UR13, UR6, UR46, UR13 ;  /* 0x0000002e060d72a4 */ /* 0x000ff6000f8e020d */
[----:B------:R-:W-:Y:S01]  /*4f40*/  @!UPT UIADD3 URZ, UPT, UPT, URZ, URZ, URZ ;  /* 0x000000fffffff290 */ /* 0x000fe2000fffe0ff */
.L_x_90:
[----:B------:R-:W2:Y:S01]  /*4f50*/  @!UP3 LDCU.128 UR8, c[0x0][0xb10] ;  /* 0x00016200ff08b7ac */ /* 0x000ea20008000c00 */
[----:B------:R-:W-:Y:S02]  /*4f60*/  ISETP.NE.U32.AND P0, PT, RZ, UR38, PT ;  /* 0x00000026ff007c0c */ /* 0x000fe4000bf05070 */
[----:B------:R-:W-:Y:S02]  /*4f70*/  SHF.L.U32 R4, R11, 0x1f, RZ ;  /* 0x0000001f0b047819 */ /* 0x000fe400000006ff */
[----:B------:R-:W-:Y:S01]  /*4f80*/  ISETP.NE.AND.EX P0, PT, RZ, UR39, PT, P0 ;  /* 0x00000027ff007c0c */ /* 0x000fe2000bf05300 */
[----:B------:R-:W4:Y:S01]  /*4f90*/  @!UP3 LDCU UR5, c[0x0][0xb0c] ;  /* 0x00016180ff05b7ac */ /* 0x000f220008000800 */
[----:B------:R-:W-:Y:S02]  /*4fa0*/  USHF.L.U32 UR35, UR30, 0x6, URZ ;  /* 0x000000061e237899 */ /* 0x000fe400080006ff */
[----:B------:R-:W-:Y:S02]  /*4fb0*/  USHF.L.U32 UR34, UR31, 0x7, URZ ;  /* 0x000000071f227899 */ /* 0x000fe400080006ff */
[----:B--2---:R-:W-:Y:S07]  /*4fc0*/  UIMAD.WIDE.U32 UR6, UR14, UR8, URZ ;  /* 0x000000080e0672a5 */ /* 0x004fee000f8e00ff */
[----:B------:R-:W-:Y:S01]  /*4fd0*/  @!UP3 UMOV UR4, UR7 ;  /* 0x000000070004bc82 */ /* 0x000fe20008000000 */
[----:B----4-:R-:W-:Y:S02]  /*4fe0*/  @!UP3 UISETP.NE.AND UP0, UPT, UR5, 0x1, UPT ;  /* 0x000000010500b88c */ /* 0x010fe4000bf05270 */
[----:B------:R-:W-:Y:S02]  /*4ff0*/  @!UP3 USHF.R.U32.HI UR4, URZ, UR9, UR4 ;  /* 0x00000009ff04b299 */ /* 0x000fe40008011604 */
[----:B------:R-:W-:Y:S02]  /*5000*/  UIMAD.WIDE.U32 UR6, UR13, UR11, URZ ;  /* 0x0000000b0d0672a5 */ /* 0x000fe4000f8e00ff */
[----:B------:R-:W-:Y:S02]  /*5010*/  @!UP3 USEL UR8, UR14, UR4, !UP0 ;  /* 0x000000040e08b287 */ /* 0x000fe4000c000000 */
[----:B------:R-:W-:Y:S03]  /*5020*/  @!UP3 UISETP.NE.AND UP0, UPT, UR10, 0x1, UPT ;  /* 0x000000010a00b88c */ /* 0x000fe6000bf05270 */
[----:B------:R-:W-:Y:S02]  /*5030*/  @!UP3 UMOV UR6, UR7 ;  /* 0x000000070006bc82 */ /* 0x000fe40008000000 */
[----:B------:R-:W2:Y:S02]  /*5040*/  @!UP3 LDCU UR4, c[0x0][0xb20] ;  /* 0x00016400ff04b7ac */ /* 0x000ea40008000800 */
[----:B--2---:R-:W-:Y:S04]  /*5050*/  @!UP3 USHF.R.U32.HI UR6, URZ, UR4, UR6 ;  /* 0x00000004ff06b299 */ /* 0x004fe80008011606 */
[----:B------:R-:W-:Y:S04]  /*5060*/  @!UP3 USEL UR6, UR13, UR6, !UP0 ;  /* 0x000000060d06b287 */ /* 0x000fe8000c000000 */
[----:B------:R-:W-:Y:S02]  /*5070*/  @!UP3 UIADD3 UR4, UPT, UPT, -UR8, UR6, URZ ;  /* 0x000000060804b290 */ /* 0x000fe4000fffe1ff */
[----:B------:R-:W-:Y:S02]  /*5080*/  @!UP3 UIADD3 UR6, UPT, UPT, UR8, -UR6, URZ ;  /* 0x800000060806b290 */ /* 0x000fe4000fffe0ff */
[----:B------:R-:W-:Y:S02]  /*5090*/  @!UP3 UIMAD UR14, UR4, UR5, UR14 ;  /* 0x00000005040eb2a4 */ /* 0x000fe4000f8e020e */
[----:B------:R-:W-:Y:S01]  /*50a0*/  @!UP3 UIMAD UR13, UR6, UR10, UR13 ;  /* 0x0000000a060db2a4 */ /* 0x000fe2000f8e020d */
[----:B------:R-:W-:Y:S11]  /*50b0*/  BRA.U UP4, `(.L_x_91) ;  /* 0x0000000104107547 */ /* 0x000ff6000b800000 */
[----:B------:R-:W-:Y:S04]  /*50c0*/  MOV R2, UR41 ;  /* 0x0000002900027c02 */ /* 0x000fe80008000f00 */
[----:B------:R-:W-:Y:S04]  /*50d0*/  SHF.L.U32 R2, R2, 0x1f, RZ ;  /* 0x0000001f02027819 */ /* 0x000fe800000006ff */
[----:B------:R-:W2:Y:S02]  /*50e0*/  SYNCS.PHASECHK.TRANS64.TRYWAIT P1, [UR21+0x158], R2 ;  /* 0x00015802ff0075a7 */ /* 0x000ea40008021115 */
[----:B--2---:R-:W-:Y:S05]  /*50f0*/  @!P1 BRA `(.L_x_92) ;  /* 0x0000004800909947 */ /* 0x004fea0003800000 */
.L_x_91:
[----:B------:R-:W-:Y:S05]  /*5100*/  BRA.U !UP6, `(.L_x_93) ;  /* 0x000000010e387547 */ /* 0x000fea000b800000 */
[----:B------:R-:W-:Y:S01]  /*5110*/  UPLOP3.LUT UP1, UPT, UPT, UPT, UP5, 0x80, 0x8 ;  /* 0x000000000008789c */ /* 0x000fe20003f2f050 */
[----:B-1----:R-:W-:Y:S01]  /*5120*/  HFMA2 R0, -RZ, RZ, 0, 5.9604644775390625e-08 ;  /* 0x00000001ff007431 */ /* 0x002fe200000001ff */
[----:B------:R-:W1:Y:S01]  /*5130*/  LDCU.64 UR8, c[0x0][0x358] ;  /* 0x00006b00ff0877ac */ /* 0x000e620008000a00 */
[----:B------:R-:W-:Y:S03]  /*5140*/  IMAD.MOV.U32 R45, RZ, RZ, 0x1 ;  /* 0x00000001ff2d7424 */ /* 0x000fe600078e00ff */
[----:B------:R-:W-:Y:S05]  /*5150*/  PLOP3.LUT P1, PT, PT, PT, UP1, 0x80, 0x8 ;  /* 0x000000000008781c */ /* 0x000fea0003f2f018 */
[----:B------:R-:W2:Y:S01]  /*5160*/  @UP1 LDCU.64 UR4, c[0x0][0x888] ;  /* 0x00011100ff0417ac */ /* 0x000ea20008000a00 */
[----:B------:R-:W-:Y:S07]  /*5170*/  @UP1 UIMAD UR6, UR36, UR38, URZ ;  /* 0x00000026240612a4 */ /* 0x000fee000f8e02ff */
[----:B------:R-:W-:Y:S01]  /*5180*/  @!P1 PRMT R45, R0, 0x7610, R45 ;  /* 0x00007610002d9816 */ /* 0x000fe2000000002d */
[----:B--2---:R-:W-:Y:S06]  /*5190*/  @UP1 UIMAD.WIDE UR4, UR6, 0x4, UR4 ;  /* 0x00000004060418a5 */ /* 0x004fec000f8e0204 */
[----:B------:R-:W-:Y:S01]  /*51a0*/  IMAD.U32 R6, RZ, RZ, UR4 ;  /* 0x00000004ff067e24 */ /* 0x000fe2000f8e00ff */
[----:B------:R-:W-:Y:S04]  /*51b0*/  MOV R7, UR5 ;  /* 0x0000000500077c02 */ /* 0x000fe80008000f00 */
[----:B------:R-:W2:Y:S01]  /*51c0*/  @!UP1 LDCU UR4, c[0x0][0x880] ;  /* 0x00011000ff0497ac */ /* 0x000ea20008000800 */
[----:B-1---5:R4:W5:Y:S02]  /*51d0*/  @P1 LDG.E R27, desc[UR8][R6.64] ;  /* 0x00000008061b1981 */ /* 0x022964000c1e1900 */
[----:B--2-4-:R-:W-:Y:S07]  /*51e0*/  @!P1 IMAD.U32 R27, RZ, RZ, UR4 ;  /* 0x00000004ff1b9e24 */ /* 0x014fee000f8e00ff */
.L_x_93:
[----:B-----5:R-:W-:Y:S01]  /*51f0*/  @!P0 FSETP.EQ.AND P2, PT, R27, RZ, PT ;  /* 0x000000ff1b00820b */ /* 0x020fe20003f42000 */
[----:B------:R-:W-:Y:S01]  /*5200*/  @!UPT UIADD3 URZ, UPT, UPT, URZ, URZ, URZ ;  /* 0x000000fffffff290 */ /* 0x000fe2000fffe0ff */
[----:B------:R-:W-:Y:S11]  /*5210*/  @!P0 BRA `(.L_x_94) ;  /* 0x0000000000148947 */ /* 0x000ff60003800000 */
[----:B------:R-:W-:Y:S02]  /*5220*/  LOP3.LUT P0, RZ, R45, 0xff, RZ, 0xc0, !PT ;  /* 0x000000ff2dff7812 */ /* 0x000fe4000780c0ff */
[----:B------:R-:W-:Y:S04]  /*5230*/  PLOP3.LUT P2, PT, PT, PT, UP1, 0x80, 0x8 ;  /* 0x000000000008781c */ /* 0x000fe80003f4f018 */
[----:B------:R-:W-:Y:S07]  /*5240*/  PLOP3.LUT P2, PT, P2, PT, PT, 0x8, 0x80 ;  /* 0x000000000080781c */ /* 0x000fee000174e170 */
[----:B------:R-:W-:Y:S11]  /*5250*/  @P0 FSETP.EQ.AND P2, PT, R27, RZ, PT ;  /* 0x000000ff1b00020b */ /* 0x000ff60003f42000 */
[----:B------:R-:W-:Y:S02]  /*5260*/  @!UPT UIADD3 URZ, UPT, UPT, URZ, URZ, URZ ;  /* 0x000000fffffff290 */ /* 0x000fe4000fffe0ff */
.L_x_94:
[----:B------:R-:W2:Y:S01]  /*5270*/  SYNCS.PHASECHK.TRANS64.TRYWAIT P0, [UR21+0x130], R4 ;  /* 0x00013004ff0075a7 */ /* 0x000ea20008001115 */
[----:B------:R-:W-:Y:S04]  /*5280*/  ELECT P1, URZ, PT ;  /* 0x0000000000ff782f */ /* 0x000fe80003820000 */
[----:B------:R-:W-:Y:S01]  /*5290*/  PLOP3.LUT P1, PT, P2, P1, PT, 0xf2, 0x2f ;  /* 0x00000000002f781c */ /* 0x000fe20001723e72 */
[----:B------:R-:W-:Y:S01]  /*52a0*/  @!UPT UIADD3 URZ, UPT, UPT, URZ, URZ, URZ ;  /* 0x000000fffffff290 */ /* 0x000fe2000fffe0ff */
[----:B--2---:R-:W-:Y:S11]  /*52b0*/  @!P0 BRA `(.L_x_95) ;  /* 0x0000004800388947 */ /* 0x004ff60003800000 */
.L_x_208:
[----:B-1----:R-:W-:Y:S01]  /*52c0*/  @!P1 IADD3 R2, P0, PT, R12, 0x580, RZ ;  /* 0x000005800c029810 */ /* 0x002fe20007f1e0ff */
[----:B------:R-:W-:Y:S01]  /*52d0*/  VOTEU.ALL UP0, P1 ;  /* 0x0000000000ff7886 */ /* 0x000fe20000800000 */
[----:B------:R-:W-:Y:S01]  /*52e0*/  UMOV UR6, 0x0 ;  /* 0x0000000000067882 */ /* 0x000fe20000000000 */
[----:B------:R-:W-:Y:S01]  /*52f0*/  UMOV UR7, 0x10000000 ;  /* 0x1000000000077882 */ /* 0x000fe20000000000 */
[----:B------:R-:W-:Y:S01]  /*5300*/  @!P1 R2UR UR5, R2 ;  /* 0x00000000020592ca */ /* 0x000fe200000e0000 */
[----:B------:R-:W-:Y:S01]  /*5310*/  @!P1 IMAD.X R0, RZ, RZ, R13, P0 ;  /* 0x000000ffff009224 */ /* 0x000fe200000e060d */
[----:B------:R-:W-:Y:S01]  /*5320*/  @!UP0 UIADD3 UR32, UPT, UPT, UR21, 0x400, URZ ;  /* 0x0000040015208890 */ /* 0x000fe2000fffe0ff */
[----:B------:R-:W-:Y:S03]  /*5330*/  VOTEU.ALL UP0, P1 ;  /* 0x0000000000ff7886 */ /* 0x000fe60000800000 */
[----:B------:R-:W-:Y:S01]  /*5340*/  @!P1 R2UR UR4, R0 ;  /* 0x00000000000492ca */ /* 0x000fe200000e0000 */
[----:B------:R-:W-:Y:S06]  /*5350*/  @!P1 IMAD.MOV.U32 R0, RZ, RZ, 0x1000 ;  /* 0x00001000ff009424 */ /* 0x000fec00078e00ff */
[----:B------:R-:W-:Y:S06]  /*5360*/  IMAD.U32 R6, RZ, RZ, UR5 ;  /* 0x00000005ff067e24 */ /* 0x000fec000f8e00ff */
[----:B------:R-:W-:Y:S01]  /*5370*/  IMAD.U32 R7, RZ, RZ, UR4 ;  /* 0x00000004ff077e24 */ /* 0x000fe2000f8e00ff */
[----:B------:R-:W-:Y:S04]  /*5380*/  @!P1 R2UR UR4, R6 ;  /* 0x00000000060492ca */ /* 0x000fe800000e0000 */
[----:B------:R-:W-:Y:S11]  /*5390*/  @!P1 R2UR UR5, R7 ;  /* 0x00000000070592ca */ /* 0x000ff600000e0000 */
[----:B------:R-:W-:Y:S02]  /*53a0*/  @!UPT UIADD3 URZ, UPT, UPT, URZ, URZ, URZ ;  /* 0x000000fffffff290 */ /* 0x000fe4000fffe0ff */
[----:B------:R1:W-:Y:S01]  /*53b0*/  @!UP0 UTMALDG.3D [UR32], [UR4], desc[UR6] ;  /* 0x00000620040085b4 */ /* 0x0003e20008011000 */
[----:B------:R1:W-:Y:S01]  /*53c0*/  @!P1 SYNCS.ARRIVE.TRANS64.RED.A0TR RZ, [UR21+0x110], R0 ;  /* 0x00011000ffff99a7 */ /* 0x0003e20008300415 */
[----:B------:R-:W-:Y:S01]  /*53d0*/  SYNCS.ARRIVE.TRANS64.RED.A1T0 RZ, [UR50], RZ ;  /* 0x000000ffffff79a7 */ /* 0x000fe20008100432 */
[----:B------:R-:W2:Y:S02]  /*53e0*/  SYNCS.PHASECHK.TRANS64.TRYWAIT P0, [UR21+0x138], R4 ;  /* 0x00013804ff0075a7 */ /* 0x000ea40008001115 */
[----:B-12---:R-:W-:Y:S05]  /*53f0*/  @!P0 BRA `(.L_x_96) ;  /* 0x0000004800008947 */ /* 0x006fea0003800000 */
.L_x_210:
[----:B------:R-:W-:Y:S01]  /*5400*/  @!P1 IADD3 R2, P0, PT, R12, 0x580, RZ ;  /* 0x000005800c029810 */ /* 0x000fe20007f1e0ff */
[----:B------:R-:W-:Y:S01]  /*5410*/  VOTEU.ALL UP0, P1 ;  /* 0x0000000000ff7886 */ /* 0x000fe20000800000 */
[----:B------:R-:W-:Y:S01]  /*5420*/  UMOV UR6, 0x0 ;  /* 0x0000000000067882 */ /* 0x000fe20000000000 */
[----:B------:R-:W-:Y:S01]  /*5430*/  UMOV UR7, 0x10000000 ;  /* 0x1000000000077882 */ /* 0x000fe20000000000 */
[----:B------:R-:W-:Y:S01]  /*5440*/  @!P1 R2UR UR5, R2 ;  /* 0x00000000020592ca */ /* 0x000fe200000e0000 */
[----:B-1----:R-:W-:Y:S01]  /*5450*/  @!P1 IMAD.X R0, RZ, RZ, R13, P0 ;  /* 0x000000ffff009224 */ /* 0x002fe200000e060d */
[----:B------:R-:W-:Y:S02]  /*5460*/  @!UP0 UIADD3 UR26, UPT, UPT, UR34, 0x20, URZ ;  /* 0x00000020221a8890 */ /* 0x000fe4000fffe0ff */
[----:B------:R-:W-:Y:S02]  /*5470*/  @!UP0 UIADD3 UR24, UPT, UPT, UR21, 0x1400, URZ ;  /* 0x0000140015188890 */ /* 0x000fe4000fffe0ff */
[----:B------:R-:W-:Y:S01]  /*5480*/  @!P1 R2UR UR4, R0 ;  /* 0x00000000000492ca */ /* 0x000fe200000e0000 */
[----:B------:R-:W-:Y:S01]  /*5490*/  VOTEU.ALL UP0, P1 ;  /* 0x0000000000ff7886 */ /* 0x000fe20000800000 */
[----:B------:R-:W-:Y:S01]  /*54a0*/  @!P1 IMAD.MOV.U32 R0, RZ, RZ, 0x1000 ;  /* 0x00001000ff009424 */ /* 0x000fe200078e00ff */
[----:B------:R-:W-:Y:S01]  /*54b0*/  UMOV UR27, UR35 ;  /* 0x00000023001b7c82 */ /* 0x000fe20008000000 */
[----:B------:R-:W-:Y:S03]  /*54c0*/  UMOV UR28, UR36 ;  /* 0x00000024001c7c82 */ /* 0x000fe60008000000 */
        /* <DEDUP_REMOVED lines=10> */
.L_x_212:
[----:B------:R-:W-:Y:S01]  /*5570*/  @!P1 IADD3 R2, P0, PT, R12, 0x580, RZ ;  /* 0x000005800c029810 */ /* 0x000fe20007f1e0ff */
[----:B------:R-:W-:Y:S01]  /*5580*/  VOTEU.ALL UP0, P1 ;  /* 0x0000000000ff7886 */ /* 0x000fe20000800000 */
[----:B------:R-:W-:Y:S01]  /*5590*/  UMOV UR6, 0x0 ;  /* 0x0000000000067882 */ /* 0x000fe20000000000 */
[----:B------:R-:W-:Y:S01]  /*55a0*/  UMOV UR7, 0x10000000 ;  /* 0x1000000000077882 */ /* 0x000fe20000000000 */
[----:B------:R-:W-:Y:S01]  /*55b0*/  @!P1 R2UR UR5, R2 ;  /* 0x00000000020592ca */ /* 0x000fe200000e0000 */
[----:B-1----:R-:W-:Y:S01]  /*55c0*/  @!P1 IMAD.X R0, RZ, RZ, R13, P0 ;  /* 0x000000ffff009224 */ /* 0x002fe200000e060d */
[----:B------:R-:W-:Y:S01]  /*55d0*/  @!UP0 UIADD3 UR18, UPT, UPT, UR34, 0x40, URZ ;  /* 0x0000004022128890 */ /* 0x000fe2000fffe0ff */
[----:B------:R-:W-:Y:S01]  /*55e0*/  VIADD R10, R10, 0x1 ;  /* 0x000000010a0a7836 */ /* 0x000fe20000000000 */
        /* <DEDUP_REMOVED lines=16> */
.L_x_214:
[----:B------:R-:W-:Y:S01]  /*56f0*/  @!P1 IADD3 R2, P0, PT, R12, 0x580, RZ ;  /* 0x000005800c029810 */ /* 0x000fe20007f1e0ff */
[----:B------:R-:W-:Y:S01]  /*5700*/  VOTEU.ALL UP0, P1 ;  /* 0x0000000000ff7886 */ /* 0x000fe20000800000 */
[----:B------:R-:W-:Y:S01]  /*5710*/  UMOV UR6, 0x0 ;  /* 0x0000000000067882 */ /* 0x000fe20000000000 */
[----:B------:R-:W-:Y:S01]  /*5720*/  UMOV UR7, 0x10000000 ;  /* 0x1000000000077882 */ /* 0x000fe20000000000 */
[----:B------:R-:W-:Y:S01]  /*5730*/  @!P1 R2UR UR5, R2 ;  /* 0x00000000020592ca */ /* 0x000fe200000e0000 */
[----:B-1----:R-:W-:Y:S01]  /*5740*/  @!P1 IMAD.X R0, RZ, RZ, R13, P0 ;  /* 0x000000ffff009224 */ /* 0x002fe200000e060d */
[----:B------:R-:W-:Y:S01]  /*5750*/  @!UP0 UIADD3 UR10, UPT, UPT, UR34, 0x60, URZ ;  /* 0x00000060220a8890 */ /* 0x000fe2000fffe0ff */
[----:B------:R-:W-:Y:S01]  /*5760*/  R2UR UR18, R47 ;  /* 0x000000002f1272ca */ /* 0x000fe200000e0000 */
[----:B------:R-:W-:Y:S01]  /*5770*/  @!UP0 UIADD3 UR8, UPT, UPT, UR21, 0x3400, URZ ;  /* 0x0000340015088890 */ /* 0x000fe2000fffe0ff */
[----:B------:R-:W-:Y:S01]  /*5780*/  R2UR UR16, R48 ;  /* 0x00000000301072ca */ /* 0x000fe200000e0000 */
[----:B------:R-:W-:Y:S01]  /*5790*/  @!UP0 UIADD3 UR9, UPT, UPT, UR21, 0x128, URZ ;  /* 0x0000012815098890 */ /* 0x000fe2000fffe0ff */
[----:B------:R-:W-:Y:S01]  /*57a0*/  @!P1 R2UR UR4, R0 ;  /* 0x00000000000492ca */ /* 0x000fe200000e0000 */
[----:B------:R-:W-:Y:S01]  /*57b0*/  VOTEU.ALL UP0, P1 ;  /* 0x0000000000ff7886 */ /* 0x000fe20000800000 */
[----:B------:R-:W-:Y:S01]  /*57c0*/  UMOV UR11, UR35 ;  /* 0x00000023000b7c82 */ /* 0x000fe20008000000 */
[----:B------:R-:W-:Y:S01]  /*57d0*/  UMOV UR12, UR36 ;  /* 0x00000024000c7c82 */ /* 0x000fe20008000000 */
[C---:B------:R-:W-:Y:S01]  /*57e0*/  ISETP.NE.AND P0, PT, R10.reuse, 0x2, PT ;  /* 0x000000020a00780c */ /* 0x040fe20003f05270 */
[----:B------:R-:W-:Y:S01]  /*57f0*/  UMOV UR36, UR29 ;  /* 0x0000001d00247c82 */ /* 0x000fe20008000000 */
[----:B------:R-:W-:Y:S01]  /*5800*/  IMAD.U32 R4, RZ, RZ, UR5 ;  /* 0x00000005ff047e24 */ /* 0x000fe2000f8e00ff */
[----:B------:R-:W-:Y:S01]  /*5810*/  LOP3.LUT R11, R11, 0x1, RZ, 0x3c, !PT ;  /* 0x000000010b0b7812 */ /* 0x000fe200078e3cff */
[----:B------:R-:W-:Y:S01]  /*5820*/  UPLOP3.LUT UP4, UPT, UPT, UPT, UPT, 0x80, 0x8 ;  /* 0x000000000008789c */ /* 0x000fe20003f8f070 */
[----:B------:R-:W-:Y:S01]  /*5830*/  SEL R0, RZ, 0x1, P0 ;  /* 0x00000001ff007807 */ /* 0x000fe20000000000 */
[----:B------:R-:W-:Y:S01]  /*5840*/  UIADD3 UR31, UPT, UPT, UR13, UR18, URZ ;  /* 0x000000120d1f7290 */ /* 0x000fe2000fffe0ff */
[----:B------:R-:W-:Y:S01]  /*5850*/  SEL R10, R10, RZ, P0 ;  /* 0x000000ff0a0a7207 */ /* 0x000fe20000000000 */
[----:B------:R-:W-:Y:S01]  /*5860*/  UIADD3 UR30, UPT, UPT, UR14, UR16, URZ ;  /* 0x000000100e1e7290 */ /* 0x000fe2000fffe0ff */
[----:B------:R-:W-:Y:S01]  /*5870*/  IMAD.U32 R5, RZ, RZ, UR4 ;  /* 0x00000004ff057e24 */ /* 0x000fe2000f8e00ff */
[----:B------:R-:W-:Y:S02]  /*5880*/  @!P1 R2UR UR4, R4 ;  /* 0x00000000040492ca */ /* 0x000fe400000e0000 */
[----:B------:R-:W-:Y:S02]  /*5890*/  LOP3.LUT R9, R9, R0, RZ, 0x3c, !PT ;  /* 0x0000000009097212 */ /* 0x000fe400078e3cff */
[----:B------:R-:W-:Y:S11]  /*58a0*/  @!P1 R2UR UR5, R5 ;  /* 0x00000000050592ca */ /* 0x000ff600000e0000 */
[----:B------:R-:W-:Y:S02]  /*58b0*/  @!UPT UIADD3 URZ, UPT, UPT, URZ, URZ, URZ ;  /* 0x000000fffffff290 */ /* 0x000fe4000fffe0ff */
[----:B------:R1:W-:Y:S01]  /*58c0*/  @!UP0 UTMALDG.3D [UR8], [UR4], desc[UR6] ;  /* 0x00000608040085b4 */ /* 0x0003e20008011000 */
[----:B------:R1:W-:Y:S01]  /*58d0*/  @!P1 SYNCS.ARRIVE.TRANS64.RED.A0TR RZ, [UR21+0x128], R3 ;  /* 0x00012803ffff99a7 */ /* 0x0003e20008300415 */
[----:B------:R-:W-:Y:S01]  /*58e0*/  SYNCS.ARRIVE.TRANS64.RED.A1T0 RZ, [UR43], RZ ;  /* 0x000000ffffff79a7 */ /* 0x000fe2000810042b */
[----:B------:R-:W-:Y:S05]  /*58f0*/  BRA.U UP2, `(.L_x_99) ;  /* 0xfffffff102587547 */ /* 0x000fea000b83ffff */
[----:B------:R-:W-:-:S04]  /*5900*/  SHF.L.U32 R2, R11, 0x1f, RZ ;  /* 0x0000001f0b027819 */ /* 0x000fc800000006ff */
[----:B------:R-:W2:Y:S02]  /*5910*/  SYNCS.PHASECHK.TRANS64.TRYWAIT P0, [UR21+0x130], R2 ;  /* 0x00013002ff0075a7 */ /* 0x000ea40008001115 */
[----:B--2---:R-:W-:Y:S05]  /*5920*/  @!P0 BRA `(.L_x_100) ;  /* 0x0000004000fc8947 */ /* 0x004fea0003800000 */
.L_x_216:
[----:B------:R-:W4:Y:S02]  /*5930*/  SYNCS.PHASECHK.TRANS64.TRYWAIT P0, [UR21+0x138], R2 ;  /* 0x00013802ff0075a7 */ /* 0x000f240008001115 */
[----:B----4-:R-:W-:Y:S05]  /*5940*/  @!P0 BRA `(.L_x_101) ;  /* 0x00000044000c8947 */ /* 0x010fea0003800000 */
.L_x_218:
[----:B------:R-:W4:Y:S02]  /*5950*/  SYNCS.PHASECHK.TRANS64.TRYWAIT P0, [UR21+0x140], R2 ;  /* 0x00014002ff0075a7 */ /* 0x000f240008001115 */
[----:B----4-:R-:W-:Y:S05]  /*5960*/  @!P0 BRA `(.L_x_102) ;  /* 0x00000044001c8947 */ /* 0x010fea0003800000 */
.L_x_220:
[----:B--2---:R-:W-:-:S07]  /*5970*/  MOV R0, UR21 ;  /* 0x0000001500007c02 */ /* 0x004fce0008000f00 */
.L_x_103:
[----:B--2---:R-:W-:-:S04]  /*5980*/  SHF.L.U32 R2, R11, 0x1f, RZ ;  /* 0x0000001f0b027819 */ /* 0x004fc800000006ff */
[----:B------:R2:W4:Y:S03]  /*5990*/  SYNCS.PHASECHK.TRANS64.TRYWAIT P0, [R0+URZ+0x148], R2 ;  /* 0x00014802000075a7 */ /* 0x00052600080011ff */
[----:B----4-:R-:W-:Y:S05]  /*59a0*/  @!P0 NANOSLEEP.SYNCS 0x989680 ;  /* 0x009896800000895d */ /* 0x010fea0003900000 */
[----:B------:R-:W4:Y:S02]  /*59b0*/  @!P0 SYNCS.PHASECHK.TRANS64 P0, [R0+URZ+0x148], R2 ;  /* 0x00014802000085a7 */ /* 0x000f2400080010ff */
[----:B-1-34-:R-:W-:Y:S05]  /*59c0*/  @P0 EXIT ;  /* 0x000000000000094d */ /* 0x01afea0003800000 */
[----:B------:R-:W-:Y:S05]  /*59d0*/  BRA `(.L_x_103) ;  /* 0xfffffffc00e87947 */ /* 0x000fea000383ffff */
.L_x_88:
[----:B------:R-:W-:-:S06]  /*59e0*/  UISETP.GE.AND UP0, UPT, UR18, 0x4, UPT ;  /* 0x000000041200788c */ /* 0x000fcc000bf06270 */
[----:B------:R-:W-:-:S13]  /*59f0*/  PLOP3.LUT P0, PT, PT, PT, UP0, 0x80, 0x8 ;  /* 0x000000000008781c */ /* 0x000fda0003f0f008 */
[----:B-1----:R-:W-:Y:S05]  /*5a00*/  @!P0 EXIT ;  /* 0x000000000000894d */ /* 0x002fea0003800000 */
[----:B------:R-:W1:Y:S08]  /*5a10*/  S2UR UR4, SR_CgaCtaId ;  /* 0x00000000000479c3 */ /* 0x000e700000008800 */
[----:B------:R-:W-:Y:S01]  /*5a20*/  BAR.SYNC.DEFER_BLOCKING 0x6, 0xa0 ;  /* 0x0182800000007b1d */ /* 0x000fe20000010000 */
[C---:B------:R-:W-:Y:S01]  /*5a30*/  IMAD.SHL.U32 R3, R57.reuse, 0x20, RZ ;  /* 0x0000002039037824 */ /* 0x040fe200078e00ff */
[----:B------:R-:W-:Y:S01]  /*5a40*/  SHF.R.U32.HI R4, RZ, 0x1, R57 ;  /* 0x00000001ff047819 */ /* 0x000fe20000011639 */
[C---:B------:R-:W-:Y:S01]  /*5a50*/  IMAD.SHL.U32 R2, R57.reuse, 0x10, RZ ;  /* 0x0000001039027824 */ /* 0x040fe200078e00ff */
[C---:B------:R-:W-:Y:S01]  /*5a60*/  LOP3.LUT P0, RZ, R57.reuse, 0x4, RZ, 0xc0, !PT ;  /* 0x0000000439ff7812 */ /* 0x040fe2000780c0ff */
[----:B------:R-:W-:Y:S01]  /*5a70*/  IMAD.U32 R23, R57, 0x10000, RZ ;  /* 0x0001000039177824 */ /* 0x000fe200078e00ff */
[----:B------:R-:W-:-:S02]  /*5a80*/  UMOV UR44, 0x400 ;  /* 0x00000400002c7882 */ /* 0x000fc40000000000 */
[----:B------:R-:W2:Y:S01]  /*5a90*/  LDC.64 R42, c[0x0][0x8b0] ;  /* 0x00022c00ff2a7b82 */ /* 0x000ea20000000a00 */
[----:B------:R-:W-:Y:S01]  /*5aa0*/  LOP3.LUT R5, R3, 0xc0, RZ, 0xc0, !PT ;  /* 0x000000c003057812 */ /* 0x000fe200078ec0ff */
[----:B------:R-:W-:Y:S01]  /*5ab0*/  IMAD.SHL.U32 R44, R57, 0x4, RZ ;  /* 0x00000004392c7824 */ /* 0x000fe200078e00ff */
[----:B------:R-:W-:Y:S01]  /*5ac0*/  LOP3.LUT R2, R2, 0x600, RZ, 0xc0, !PT ;  /* 0x0000060002027812 */ /* 0x000fe200078ec0ff */
[----:B------:R-:W-:Y:S01]  /*5ad0*/  IMAD.MOV.U32 R56, RZ, RZ, 0x20 ;  /* 0x00000020ff387424 */ /* 0x000fe200078e00ff */
[----:B------:R-:W-:Y:S01]  /*5ae0*/  LOP3.LUT R4, R5, 0x8, R4, 0xf8, !PT ;  /* 0x0000000805047812 */ /* 0x000fe200078ef804 */
[----:B------:R-:W-:Y:S01]  /*5af0*/  IMAD.MOV.U32 R55, RZ, RZ, 0x1 ;  /* 0x00000001ff377424 */ /* 0x000fe200078e00ff */
[--C-:B------:R-:W-:Y:S01]  /*5b00*/  LOP3.LUT R2, R2, 0x20, R3.reuse, 0xf8, !PT ;  /* 0x0000002002027812 */ /* 0x100fe200078ef803 */
[----:B------:R-:W3:Y:S01]  /*5b10*/  LDC.64 R40, c[0x0][0x8a8] ;  /* 0x00022a00ff287b82 */ /* 0x000ee20000000a00 */
[----:B------:R-:W-:Y:S01]  /*5b20*/  LOP3.LUT R23, R23, 0x600000, RZ, 0xc0, !PT ;  /* 0x0060000017177812 */ /* 0x000fe200078ec0ff */
[----:B------:R-:W-:Y:S01]  /*5b30*/  IMAD.MOV.U32 R22, RZ, RZ, RZ ;  /* 0x000000ffff167224 */ /* 0x000fe200078e00ff */
[----:B------:R-:W-:Y:S01]  /*5b40*/  LOP3.LUT R44, R4, 0x18, R44, 0x78, !PT ;  /* 0x00000018042c7812 */ /* 0x000fe200078e782c */
[----:B------:R-:W-:Y:S01]  /*5b50*/  IMAD.MOV.U32 R54, RZ, RZ, RZ ;  /* 0x000000ffff367224 */ /* 0x000fe200078e00ff */
[----:B------:R-:W-:-:S02]  /*5b60*/  LOP3.LUT R2, R2, 0x100, R3, 0xf8, !PT ;  /* 0x0000010002027812 */ /* 0x000fc400078ef803 */
[----:B------:R-:W-:Y:S02]  /*5b70*/  CS2R R52, SRZ ;  /* 0x0000000000347805 */ /* 0x000fe4000001ff00 */
[----:B------:R-:W-:Y:S01]  /*5b80*/  LOP3.LUT R57, R57, 0x60, RZ, 0xc0, !PT ;  /* 0x0000006039397812 */ /* 0x000fe200078ec0ff */
[----:B-1----:R-:W-:Y:S01]  /*5b90*/  ULEA UR44, UR4, UR44, 0x18 ;  /* 0x0000002c042c7291 */ /* 0x002fe2000f8ec0ff */
[----:B------:R-:W-:Y:S01]  /*5ba0*/  LOP3.LUT R44, R2, R44, RZ, 0xfc, !PT ;  /* 0x0000002c022c7212 */ /* 0x000fe200078efcff */
[----:B------:R-:W1:Y:S01]  /*5bb0*/  LDCU UR59, c[0x0][0x370] ;  /* 0x00006e00ff3b77ac */ /* 0x000e620008000800 */
[----:B------:R-:W-:Y:S01]  /*5bc0*/  SEL R56, R56, 0xffffffe0, !P0 ;  /* 0xffffffe038387807 */ /* 0x000fe20004000000 */
[----:B------:R-:W-:Y:S01]  /*5bd0*/  UIADD3 UR4, UPT, UPT, UR44, 0x400, URZ ;  /* 0x000004002c047890 */ /* 0x000fe2000fffe0ff */
[----:B------:R-:W4:Y:S04]  /*5be0*/  LDCU UR43, c[0x0][0xb0c] ;  /* 0x00016180ff2b77ac */ /* 0x000f280008000800 */
[----:B------:R-:W1:Y:S01]  /*5bf0*/  LDS R0, [UR44+0x210] ;  /* 0x0002102cff007984 */ /* 0x000e620008000800 */
[----:B------:R-:W-:Y:S01]  /*5c00*/  IMAD.U32 R50, RZ, RZ, UR4 ;  /* 0x00000004ff327e24 */ /* 0x000fe2000f8e00ff */
[----:B------:R-:W1:Y:S01]  /*5c10*/  LDCU UR39, c[0x0][0xb30] ;  /* 0x00016600ff2777ac */ /* 0x000e620008000800 */
[----:B------:R-:W1:Y:S01]  /*5c20*/  LDCU.64 UR56, c[0x0][0x888] ;  /* 0x00011100ff3877ac */ /* 0x000e620008000a00 */
[----:B------:R-:W1:Y:S01]  /*5c30*/  LDCU.64 UR40, c[0x0][0xb28] ;  /* 0x00016500ff2877ac */ /* 0x000e620008000a00 */
[----:B------:R-:W1:Y:S01]  /*5c40*/  LDCU.64 UR62, c[0x0][0x890] ;  /* 0x00011200ff3e77ac */ /* 0x000e620008000a00 */
[----:B------:R-:W1:Y:S01]  /*5c50*/  LDCU.128 UR52, c[0x0][0xb10] ;  /* 0x00016200ff3477ac */ /* 0x000e620008000c00 */
[----:B------:R-:W1:Y:S01]  /*5c60*/  LDCU UR58, c[0x0][0x374] ;  /* 0x00006e80ff3a77ac */ /* 0x000e620008000800 */
[----:B------:R-:W-:Y:S01]  /*5c70*/  UMOV UR47, URZ ;  /* 0x000000ff002f7c82 */ /* 0x000fe20008000000 */
[----:B------:R-:W-:Y:S01]  /*5c80*/  UMOV UR46, URZ ;  /* 0x000000ff002e7c82 */ /* 0x000fe20008000000 */
[----:B-1234-:R-:W-:-:S07]  /*5c90*/  IMAD.IADD R23, R0, 0x1, R23 ;  /* 0x0000000100177824 */ /* 0x01efce00078e0217 */
.L_x_147:
[C---:B------:R-:W-:Y:S02]  /*5ca0*/  LEA R3, R52.reuse, UR44, 0x3 ;  /* 0x0000002c34037c11 */ /* 0x040fe4000f8e18ff */
[----:B------:R-:W-:Y:S02]  /*5cb0*/  SHF.L.U32 R0, R53, 0x1f, RZ ;  /* 0x0000001f35007819 */ /* 0x000fe400000006ff */
[----:B-1----:R-:W-:Y:S02]  /*5cc0*/  LEA R4, R52, UR44, 0x4 ;  /* 0x0000002c34047c11 */ /* 0x002fe4000f8e20ff */
[----:B------:R-:W1:Y:S02]  /*5cd0*/  SYNCS.PHASECHK.TRANS64.TRYWAIT P0, [R3+URZ+0x160], R0 ;  /* 0x00016000030075a7 */ /* 0x000e6400080011ff */
[----:B-12---:R-:W-:Y:S05]  /*5ce0*/  @!P0 BRA `(.L_x_104) ;  /* 0x0000004000548947 */ /* 0x006fea0003800000 */
.L_x_221:
[----:B------:R-:W2:Y:S01]  /*5cf0*/  LDS.128 R4, [R4+0x1f0] ;  /* 0x0001f00004047984 */ /* 0x000ea20000000c00 */
[----:B------:R-:W-:Y:S01]  /*5d00*/  UISETP.GE.AND UP0, UPT, UR42, 0x1, UPT ;  /* 0x000000012a00788c */ /* 0x000fe2000bf06270 */
[----:B------:R-:W-:Y:S01]  /*5d10*/  @!PT LDS RZ, [RZ] ;  /* 0x00000000fffff984 */ /* 0x000fe20000000800 */
[----:B------:R-:W-:Y:S01]  /*5d20*/  @!PT LDS RZ, [RZ] ;  /* 0x00000000fffff984 */ /* 0x000fe20000000800 */
[----:B------:R-:W-:Y:S01]  /*5d30*/  @!PT LDS RZ, [RZ] ;  /* 0x00000000fffff984 */ /* 0x000fe20000000800 */
[----:B------:R-:W-:Y:S01]  /*5d40*/  @!PT LDS RZ, [RZ] ;  /* 0x00000000fffff984 */ /* 0x000fe20000000800 */
[----:B------:R3:W-:Y:S06]  /*5d50*/  MEMBAR.ALL.CTA ;  /* 0x0000000000007992 */ /* 0x0007ec0000008000 */
[----:B---3--:R-:W3:Y:S01]  /*5d60*/  FENCE.VIEW.ASYNC.S ;  /* 0x00000000000073c6 */ /* 0x008ee20000000000 */
[----:B--2---:R-:W-:Y:S11]  /*5d70*/  LOP3.LUT P0, RZ, R6, 0x1, RZ, 0xc0, !PT ;  /* 0x0000000106ff7812 */ /* 0x004ff6000780c0ff */
[----:B------:R-:W-:Y:S02]  /*5d80*/  @!UPT UIADD3 URZ, UPT, UPT, URZ, URZ, URZ ;  /* 0x000000fffffff290 */ /* 0x000fe4000fffe0ff */
[----:B---3--:R-:W-:Y:S01]  /*5d90*/  VOTEU.ANY UP1, P0 ;  /* 0x0000000000ff7886 */ /* 0x008fe20000020100 */
[----:B------:R-:W-:Y:S01]  /*5da0*/  PLOP3.LUT P0, PT, PT, PT, UP1, 0x80, 0x8 ;  /* 0x000000000008781c */ /* 0x000fe20003f0f018 */
[----:B------:R-:W-:Y:S11]  /*5db0*/  UP2UR UR61, UPR, URZ, 0x2 ;  /* 0x00000002ff3d7883 */ /* 0x000ff60008000000 */
[----:B------:R-:W-:Y:S01]  /*5dc0*/  @!UPT UIADD3 URZ, UPT, UPT, URZ, URZ, URZ ;  /* 0x000000fffffff290 */ /* 0x000fe2000fffe0ff */
        /* <DEDUP_REMOVED lines=13> */
[----:B------:R-:W2:Y:S01]  /*5ea0*/  LDCU UR12, c[0x0][0xb20] ;  /* 0x00016400ff0c77ac */ /* 0x000ea20008000800 */
[----:B------:R-:W-:Y:S02]  /*5eb0*/  UIMAD.WIDE.U32 UR4, UR58, UR55, URZ ;  /* 0x000000373a0472a5 */ /* 0x000fe4000f8e00ff */
[----:B------:R-:W-:Y:S02]  /*5ec0*/  UIMAD.WIDE.U32 UR6, UR59, UR52, URZ ;  /* 0x000000343b0672a5 */ /* 0x000fe4000f8e00ff */
[----:B------:R-:W-:Y:S02]  /*5ed0*/  UISETP.NE.AND UP0, UPT, UR54, 0x1, UPT ;  /* 0x000000013600788c */ /* 0x000fe4000bf05270 */
[----:B------:R-:W-:Y:S02]  /*5ee0*/  UIMAD.WIDE.U32 UR8, UR37, UR55, URZ ;  /* 0x00000037250872a5 */ /* 0x000fe4000f8e00ff */
[----:B------:R-:W-:Y:S02]  /*5ef0*/  UIMAD.WIDE.U32 UR10, UR38, UR52, URZ ;  /* 0x00000034260a72a5 */ /* 0x000fe4000f8e00ff */
[----:B------:R-:W-:Y:S02]  /*5f00*/  UISETP.NE.AND UP1, UPT, UR43, 0x1, UPT ;  /* 0x000000012b00788c */ /* 0x000fe4000bf25270 */
[----:B------:R-:W-:Y:S01]  /*5f10*/  UISETP.NE.AND UP2, UPT, UR42, 0x1, UPT ;  /* 0x000000012a00788c */ /* 0x000fe2000bf45270 */
[----:B------:R-:W-:Y:S02]  /*5f20*/  UMOV UR4, UR5 ;  /* 0x0000000500047c82 */ /* 0x000fe40008000000 */
[----:B--2---:R-:W-:Y:S03]  /*5f30*/  USHF.R.U32.HI UR5, URZ, UR12, UR4 ;  /* 0x0000000cff057299 */ /* 0x004fe60008011604 */
[----:B------:R-:W-:Y:S02]  /*5f40*/  UMOV UR4, UR7 ;  /* 0x0000000700047c82 */ /* 0x000fe40008000000 */
[----:B------:R-:W-:Y:S02]  /*5f50*/  USHF.R.U32.HI UR7, URZ, UR53, UR4 ;  /* 0x00000035ff077299 */ /* 0x000fe40008011604 */
[----:B------:R-:W-:Y:S02]  /*5f60*/  USEL UR4, UR58, UR5, !UP0 ;  /* 0x000000053a047287 */ /* 0x000fe4000c000000 */
[----:B------:R-:W-:Y:S01]  /*5f70*/  USEL UR7, UR59, UR7, !UP1 ;  /* 0x000000073b077287 */ /* 0x000fe2000c800000 */
[----:B------:R-:W-:Y:S01]  /*5f80*/  UMOV UR5, UR9 ;  /* 0x0000000900057c82 */ /* 0x000fe20008000000 */
[----:B------:R-:W-:Y:S02]  /*5f90*/  UIMAD.WIDE.U32 UR8, UR4, UR40, URZ ;  /* 0x00000028040872a5 */ /* 0x000fe4000f8e00ff */
[----:B------:R-:W-:Y:S03]  /*5fa0*/  USHF.R.U32.HI UR6, URZ, UR12, UR5 ;  /* 0x0000000cff067299 */ /* 0x000fe60008011605 */
[----:B------:R-:W-:Y:S01]  /*5fb0*/  UMOV UR5, UR11 ;  /* 0x0000000b00057c82 */ /* 0x000fe20008000000 */
[----:B------:R-:W-:Y:S02]  /*5fc0*/  UIMAD.WIDE.U32 UR10, UR7, UR40, URZ ;  /* 0x00000028070a72a5 */ /* 0x000fe4000f8e00ff */
[----:B------:R-:W-:Y:S02]  /*5fd0*/  USHF.R.U32.HI UR12, URZ, UR53, UR5 ;  /* 0x00000035ff0c7299 */ /* 0x000fe40008011605 */
[----:B------:R-:W-:Y:S01]  /*5fe0*/  USEL UR6, UR37, UR6, !UP0 ;  /* 0x0000000625067287 */ /* 0x000fe2000c000000 */
[----:B------:R-:W-:Y:S02]  /*5ff0*/  UMOV UR5, UR9 ;  /* 0x0000000900057c82 */ /* 0x000fe40008000000 */
[----:B------:R-:W-:Y:S01]  /*6000*/  UMOV UR10, UR11 ;  /* 0x0000000b000a7c82 */ /* 0x000fe20008000000 */
[----:B------:R-:W-:Y:S02]  /*6010*/  @UP2 USHF.R.U32.HI UR4, URZ, UR41, UR5 ;  /* 0x00000029ff042299 */ /* 0x000fe40008011605 */
[----:B------:R-:W-:Y:S02]  /*6020*/  @UP2 USHF.R.U32.HI UR7, URZ, UR41, UR10 ;  /* 0x00000029ff072299 */ /* 0x000fe4000801160a */
[----:B------:R-:W-:Y:S02]  /*6030*/  UIMAD UR4, UR42, UR4, URZ ;  /* 0x000000042a0472a4 */ /* 0x000fe4000f8e02ff */
[----:B------:R-:W-:Y:S02]  /*6040*/  UIMAD.WIDE.U32 UR10, UR6, UR40, URZ ;  /* 0x00000028060a72a5 */ /* 0x000fe4000f8e00ff */
[----:B------:R-:W-:Y:S02]  /*6050*/  USEL UR5, UR38, UR12, !UP1 ;  /* 0x0000000c26057287 */ /* 0x000fe4000c800000 */
[----:B------:R-:W-:Y:S02]  /*6060*/  UIMAD UR8, UR42, UR7, URZ ;  /* 0x000000072a0872a4 */ /* 0x000fe4000f8e02ff */
[----:B------:R-:W-:Y:S03]  /*6070*/  UISETP.GE.AND UP0, UPT, UR6, UR4, UPT ;  /* 0x000000040600728c */ /* 0x000fe6000bf06270 */
[----:B------:R-:W-:Y:S01]  /*6080*/  UMOV UR4, UR11 ;  /* 0x0000000b00047c82 */ /* 0x000fe20008000000 */
[----:B------:R-:W-:Y:S02]  /*6090*/  UISETP.GE.OR UP0, UPT, UR5, UR8, UP0 ;  /* 0x000000080500728c */ /* 0x000fe40008706670 */
[----:B------:R-:W-:Y:S02]  /*60a0*/  USHF.R.U32.HI UR4, URZ, UR41, UR4 ;  /* 0x00000029ff047299 */ /* 0x000fe40008011604 */
[----:B------:R-:W-:Y:S02]  /*60b0*/  UIMAD.WIDE.U32 UR8, UR5, UR40, URZ ;  /* 0x00000028050872a5 */ /* 0x000fe4000f8e00ff */
[----:B------:R-:W-:Y:S02]  /*60c0*/  USEL UR11, UR6, UR4, !UP2 ;  /* 0x00000004060b7287 */ /* 0x000fe4000d000000 */
[----:B------:R-:W-:Y:S02]  /*60d0*/  UIADD3 UR8, UPT, UPT, -UR5, URZ, URZ ;  /* 0x000000ff05087290 */ /* 0x000fe4000fffe1ff */
[----:B------:R-:W-:Y:S01]  /*60e0*/  UIADD3 UR10, UPT, UPT, -UR11, URZ, URZ ;  /* 0x000000ff0b0a7290 */ /* 0x000fe2000fffe1ff */
[----:B------:R-:W-:Y:S01]  /*60f0*/  @!UP0 UMOV UR4, UR9 ;  /* 0x0000000900048c82 */ /* 0x000fe20008000000 */
[----:B------:R-:W-:Y:S02]  /*6100*/  UIADD3 UR9, UPT, UPT, -UR6, URZ, URZ ;  /* 0x000000ff06097290 */ /* 0x000fe4000fffe1ff */
[----:B------:R-:W-:Y:S02]  /*6110*/  @!UP0 USHF.R.U32.HI UR4, URZ, UR41, UR4 ;  /* 0x00000029ff048299 */ /* 0x000fe40008011604 */
[----:B------:R-:W-:Y:S02]  /*6120*/  UIMAD UR10, UR42, UR10, UR6 ;  /* 0x0000000a2a0a72a4 */ /* 0x000fe4000f8e0206 */
[----:B------:R-:W-:Y:S04]  /*6130*/  @!UP0 USEL UR4, UR5, UR4, !UP2 ;  /* 0x0000000405048287 */ /* 0x000fe8000d000000 */
[----:B------:R-:W-:Y:S02]  /*6140*/  @!UP0 UIMAD UR10, UR7, UR10, UR4 ;  /* 0x0000000a070a82a4 */ /* 0x000fe4000f8e0204 */
[----:B------:R-:W-:Y:S02]  /*6150*/  @!UP0 UIADD3 UR11, UPT, UPT, UR11, -UR4, URZ ;  /* 0x800000040b0b8290 */ /* 0x000fe4000fffe0ff */
[----:B------:R-:W-:Y:S02]  /*6160*/  UIMAD UR7, UR43, UR8, UR38 ;  /* 0x000000082b0772a4 */ /* 0x000fe4000f8e0226 */
[----:B------:R-:W-:Y:S02]  /*6170*/  @!UP0 UIMAD UR6, UR11, UR42, UR5 ;  /* 0x0000002a0b0682a4 */ /* 0x000fe4000f8e0205 */
[----:B------:R-:W-:Y:S01]  /*6180*/  UIMAD UR4, UR54, UR9, UR37 ;  /* 0x00000009360472a4 */ /* 0x000fe2000f8e0225 */
[----:B------:R-:W-:Y:S02]  /*6190*/  @!UP0 UMOV UR5, UR10 ;  /* 0x0000000a00058c82 */ /* 0x000fe40008000000 */
[----:B------:R-:W-:Y:S02]  /*61a0*/  UIMAD UR38, UR5, UR43, UR7 ;  /* 0x0000002b052672a4 */ /* 0x000fe4000f8e0207 */
[----:B------:R-:W-:Y:S11]  /*61b0*/  UIMAD UR37, UR6, UR54, UR4 ;  /* 0x00000036062572a4 */ /* 0x000ff6000f8e0204 */
[----:B------:R-:W-:Y:S01]  /*61c0*/  @!UPT UIADD3 URZ, UPT, UPT, URZ, URZ, URZ ;  /* 0x000000fffffff290 */ /* 0x000fe2000fffe0ff */
.L_x_105:
[----:B------:R-:W-:Y:S01]  /*61d0*/  UISETP.NE.AND UP0, UPT, UR39, 0x1, UPT ;  /* 0x000000012700788c */ /* 0x000fe2000bf05270 */
[----:B------:R-:W-:Y:S01]  /*61e0*/  LOP3.LUT P0, RZ, R50, 0x1b0, RZ, 0xc0, !PT ;  /* 0x000001b032ff7812 */ /* 0x000fe2000780c0ff */
[----:B------:R-:W-:Y:S01]  /*61f0*/  USHF.L.U32 UR50, UR30, 0x6, URZ ;  /* 0x000000061e327899 */ /* 0x000fe200080006ff */
[----:B------:R-:W-:Y:S01]  /*6200*/  BSSY.RECONVERGENT B6, `(.L_x_106) ;  /* 0x0000034000067945 */ /* 0x000fe20003800200 */
[----:B------:R-:W-:Y:S01]  /*6210*/  USHF.L.U32 UR49, UR31, 0x7, URZ ;  /* 0x000000071f317899 */ /* 0x000fe200080006ff */
[----:B------:R-:W-:Y:S06]  /*6220*/  IADD3 R52, PT, PT, R52, 0x1, RZ ;  /* 0x0000000134347810 */ /* 0x000fec0007ffe0ff */
[----:B------:R-:W2:Y:S01]  /*6230*/  @!UP0 LDCU.128 UR12, c[0x0][0xb10] ;  /* 0x00016200ff0c87ac */ /* 0x000ea20008000c00 */
[----:B------:R-:W3:Y:S01]  /*6240*/  @!UP0 LDCU UR5, c[0x0][0xb0c] ;  /* 0x00016180ff0587ac */ /* 0x000ee20008000800 */
[----:B------:R-:W4:Y:S01]  /*6250*/  @!UP0 LDCU UR10, c[0x0][0xb20] ;  /* 0x00016400ff0a87ac */ /* 0x000f220008000800 */
[----:B--2---:R-:W-:Y:S02]  /*6260*/  UIMAD.WIDE.U32 UR8, UR38, UR12, URZ ;  /* 0x0000000c260872a5 */ /* 0x004fe4000f8e00ff */
[----:B------:R-:W-:Y:S02]  /*6270*/  UIMAD.WIDE.U32 UR6, UR37, UR15, URZ ;  /* 0x0000000f250672a5 */ /* 0x000fe4000f8e00ff */
[----:B------:R-:W-:Y:S03]  /*6280*/  @!UP0 UISETP.NE.AND UP1, UPT, UR14, 0x1, UPT ;  /* 0x000000010e00888c */ /* 0x000fe6000bf25270 */
[----:B------:R-:W-:Y:S01]  /*6290*/  @!UP0 UMOV UR4, UR9 ;  /* 0x0000000900048c82 */ /* 0x000fe20008000000 */
[----:B---3--:R-:W-:Y:S02]  /*62a0*/  @!UP0 UISETP.NE.AND UP2, UPT, UR5, 0x1, UPT ;  /* 0x000000010500888c */ /* 0x008fe4000bf45270 */
[----:B------:R-:W-:Y:S01]  /*62b0*/  @!UP0 USHF.R.U32.HI UR4, URZ, UR13, UR4 ;  /* 0x0000000dff048299 */ /* 0x000fe20008011604 */
[----:B------:R-:W-:Y:S02]  /*62c0*/  @!UP0 UMOV UR6, UR7 ;  /* 0x0000000700068c82 */ /* 0x000fe40008000000 */
[----:B----4-:R-:W-:Y:S02]  /*62d0*/  @!UP0 USHF.R.U32.HI UR6, URZ, UR10, UR6 ;  /* 0x0000000aff068299 */ /* 0x010fe40008011606 */
[----:B------:R-:W-:Y:S02]  /*62e0*/  @!UP0 USEL UR7, UR38, UR4, !UP2 ;  /* 0x0000000426078287 */ /* 0x000fe4000d000000 */
[----:B------:R-:W-:Y:S04]  /*62f0*/  @!UP0 USEL UR6, UR37, UR6, !UP1 ;  /* 0x0000000625068287 */ /* 0x000fe8000c800000 */
[----:B------:R-:W-:Y:S02]  /*6300*/  @!UP0 UIADD3 UR4, UPT, UPT, -UR7, UR6, URZ ;  /* 0x0000000607048290 */ /* 0x000fe4000fffe1ff */
[----:B------:R-:W-:Y:S02]  /*6310*/  @!UP0 UIADD3 UR6, UPT, UPT, UR7, -UR6, URZ ;  /* 0x8000000607068290 */ /* 0x000fe4000fffe0ff */
[----:B------:R-:W-:Y:S02]  /*6320*/  @!UP0 UIMAD UR38, UR4, UR5, UR38 ;  /* 0x00000005042682a4 */ /* 0x000fe4000f8e0226 */
[----:B------:R-:W-:Y:S01]  /*6330*/  @!UP0 UIMAD UR37, UR6, UR14, UR37 ;  /* 0x0000000e062582a4 */ /* 0x000fe2000f8e0225 */
[----:B------:R-:W-:Y:S11]  /*6340*/  @!P0 BRA `(.L_x_107) ;  /* 0x00000000007c8947 */ /* 0x000ff60003800000 */
[----:B------:R-:W2:Y:S01]  /*6350*/  LDCU.64 UR8, c[0x4][0x80] ;  /* 0x01001000ff0877ac */ /* 0x000ea20008000a00 */
[----:B------:R-:W-:Y:S01]  /*6360*/  MOV R2, 0x0 ;  /* 0x0000000000027802 */ /* 0x000fe20000000f00 */
[----:B------:R-:W-:Y:S02]  /*6370*/  HFMA2 R12, -RZ, RZ, 0, 5.9604644775390625e-08 ;  /* 0x00000001ff0c7431 */ /* 0x000fe400000001ff */
[----:B------:R-:W-:Y:S01]  /*6380*/  IMAD.MOV.U32 R8, RZ, RZ, 0x70 ;  /* 0x00000070ff087424 */ /* 0x000fe200078e00ff */
[----:B------:R3:W4:Y:S01]  /*6390*/  LDC.64 R14, c[0x4][R2] ;  /* 0x01000000020e7b82 */ /* 0x0007220000000a00 */
[----:B------:R-:W1:Y:S01]  /*63a0*/  LDCU.64 UR6, c[0x4][0x88] ;  /* 0x01001100ff0677ac */ /* 0x000e620008000a00 */
[----:B------:R-:W-:Y:S01]  /*63b0*/  IMAD.MOV.U32 R13, RZ, RZ, RZ ;  /* 0x000000ffff0d7224 */ /* 0x000fe200078e00ff */
[----:B------:R-:W1:Y:S01]  /*63c0*/  LDCU.64 UR4, c[0x4][0x8] ;  /* 0x01000100ff0477ac */ /* 0x000e620008000a00 */
[----:B--2---:R-:W-:Y:S01]  /*63d0*/  MOV R5, UR9 ;  /* 0x0000000900057c02 */ /* 0x004fe20008000f00 */
[----:B------:R-:W-:Y:S01]  /*63e0*/  IMAD.U32 R4, RZ, RZ, UR8 ;  /* 0x00000008ff047e24 */ /* 0x000fe2000f8e00ff */
[----:B-1----:R-:W-:Y:S01]  /*63f0*/  MOV R7, UR7 ;  /* 0x0000000700077c02 */ /* 0x002fe20008000f00 */
[----:B------:R-:W-:Y:S01]  /*6400*/  IMAD.U32 R6, RZ, RZ, UR6 ;  /* 0x00000006ff067e24 */ /* 0x000fe2000f8e00ff */
[----:B------:R-:W-:Y:S01]  /*6410*/  MOV R11, UR5 ;  /* 0x00000005000b7c02 */ /* 0x000fe20008000f00 */
[----:B------:R-:W-:Y:S02]  /*6420*/  IMAD.U32 R10, RZ, RZ, UR4 ;  /* 0x00000004ff0a7e24 */ /* 0x000fe4000f8e00ff */
[----:B------:R-:W-:Y:S07]  /*6430*/  LEPC R20, `(.L_x_108) ;  /* 0x000000001014794e */ /* 0x000fee0000000000 */
[----:B---345:R-:W-:Y:S05]  /*6440*/  CALL.ABS.NOINC R14 ;  /* 0x000000000e007343 */ /* 0x038fea0003c00000 */
.L_x_108:
[----:B------:R-:W1:Y:S01]  /*6450*/  LDCU.64 UR8, c[0x4][0x80] ;  /* 0x01001000ff0877ac */ /* 0x000e620008000a00 */
[----:B------:R-:W2:Y:S01]  /*6460*/  LDC.64 R2, c[0x4][R2] ;  /* 0x0100000002027b82 */ /* 0x000ea20000000a00 */
[----:B------:R-:W-:Y:S02]  /*6470*/  HFMA2 R12, -RZ, RZ, 0, 5.9604644775390625e-08 ;  /* 0x00000001ff0c7431 */ /* 0x000fe400000001ff */
[----:B------:R-:W-:Y:S02]  /*6480*/  IMAD.MOV.U32 R8, RZ, RZ, 0x70 ;  /* 0x00000070ff087424 */ /* 0x000fe400078e00ff */
[----:B------:R-:W-:Y:S01]  /*6490*/  IMAD.MOV.U32 R13, RZ, RZ, RZ ;  /* 0x000000ffff0d7224 */ /* 0x000fe200078e00ff */
[----:B------:R-:W3:Y:S01]  /*64a0*/  LDCU.64 UR6, c[0x4][0x88] ;  /* 0x01001100ff0677ac */ /* 0x000ee20008000a00 */
[----:B------:R-:W4:Y:S01]  /*64b0*/  LDCU.64 UR4, c[0x4][0x8] ;  /* 0x01000100ff0477ac */ /* 0x000f220008000a00 */
[----:B-1----:R-:W-:Y:S02]  /*64c0*/  MOV R4, UR8 ;  /* 0x0000000800047c02 */ /* 0x002fe40008000f00 */
[----:B------:R-:W-:Y:S02]  /*64d0*/  MOV R5, UR9 ;  /* 0x0000000900057c02 */ /* 0x000fe40008000f00 */
[----:B---3--:R-:W-:Y:S01]  /*64e0*/  MOV R7, UR7 ;  /* 0x0000000700077c02 */ /* 0x008fe20008000f00 */
[----:B------:R-:W-:Y:S01]  /*64f0*/  IMAD.U32 R6, RZ, RZ, UR6 ;  /* 0x00000006ff067e24 */ /* 0x000fe2000f8e00ff */
[----:B----4-:R-:W-:Y:S01]  /*6500*/  MOV R11, UR5 ;  /* 0x00000005000b7c02 */ /* 0x010fe20008000f00 */
[----:B------:R-:W-:Y:S02]  /*6510*/  IMAD.U32 R10, RZ, RZ, UR4 ;  /* 0x00000004ff0a7e24 */ /* 0x000fe4000f8e00ff */
[----:B------:R-:W-:Y:S07]  /*6520*/  LEPC R20, `(.L_x_107) ;  /* 0x000000001014794e */ /* 0x000fee0000000000 */
[----:B--2---:R-:W-:Y:S05]  /*6530*/  CALL.ABS.NOINC R2 ;  /* 0x0000000002007343 */ /* 0x004fea0003c00000 */
.L_x_107:
[----:B------:R-:W-:Y:S05]  /*6540*/  BSYNC.RECONVERGENT B6 ;  /* 0x0000000000067941 */ /* 0x000fea0003800200 */
.L_x_106:
[----:B------:R-:W-:Y:S01]  /*6550*/  R2UR UR4, R49 ;  /* 0x00000000310472ca */ /* 0x000fe200000e0000 */
[----:B------:R-:W-:Y:S01]  /*6560*/  UISETP.NE.U32.AND UP0, UPT, UR62, URZ, UPT ;  /* 0x000000ff3e00728c */ /* 0x000fe2000bf05070 */
[----:B------:R-:W-:Y:S02]  /*6570*/  ISETP.NE.U32.AND P4, PT, R42, RZ, PT ;  /* 0x000000ff2a00720c */ /* 0x000fe40003f85070 */
[----:B------:R-:W-:Y:S01]  /*6580*/  ISETP.NE.U32.AND P2, PT, RZ, UR56, PT ;  /* 0x00000038ff007c0c */ /* 0x000fe2000bf45070 */
[----:B------:R-:W-:Y:S01]  /*6590*/  UISETP.NE.AND.EX UP1, UPT, UR63, URZ, UPT, UP0 ;  /* 0x000000ff3f00728c */ /* 0x000fe2000bf25300 */
[----:B------:R-:W-:Y:S01]  /*65a0*/  ISETP.NE.AND.EX P4, PT, R43, RZ, PT, P4 ;  /* 0x000000ff2b00720c */ /* 0x000fe20003f85340 */
[----:B------:R-:W-:Y:S01]  /*65b0*/  UPLOP3.LUT UP0, UPT, UPT, UPT, UPT, 0x40, 0x4 ;  /* 0x000000000004789c */ /* 0x000fe20003f0e870 */
[----:B------:R-:W-:Y:S05]  /*65c0*/  ISETP.NE.AND.EX P2, PT, RZ, UR57, PT, P2 ;  /* 0x00000039ff007c0c */ /* 0x000fea000bf45320 */
[----:B------:R-:W-:Y:S06]  /*65d0*/  UISETP.NE.AND UP2, UPT, UR4, URZ, UPT ;  /* 0x000000ff0400728c */ /* 0x000fec000bf45270 */
[----:B------:R-:W-:Y:S05]  /*65e0*/  PLOP3.LUT P1, PT, PT, PT, UP2, 0x80, 0x8 ;  /* 0x000000000008781c */ /* 0x000fea0003f2f028 */
[----:B------:R-:W-:Y:S06]  /*65f0*/  @UP2 UPLOP3.LUT UP0, UPT, UPT, UPT, UP1, 0x80, 0x8 ;  /* 0x000000000008289c */ /* 0x000fec0003f0f010 */
[----:B------:R-:W-:Y:S01]  /*6600*/  PLOP3.LUT P0, PT, PT, PT, UP0, 0x80, 0x8 ;  /* 0x000000000008781c */ /* 0x000fe20003f0f008 */
[----:B------:R-:W-:Y:S01]  /*6610*/  @!UPT UIADD3 URZ, UPT, UPT, URZ, URZ, URZ ;  /* 0x000000fffffff290 */ /* 0x000fe2000fffe0ff */
[----:B------:R-:W-:Y:S11]  /*6620*/  BRA.U !UP1, `(.L_x_109) ;  /* 0x00000001093c7547 */ /* 0x000ff6000b800000 */
[----:B------:R-:W-:Y:S01]  /*6630*/  UISETP.NE.U32.AND UP0, UPT, UR56, URZ, UPT ;  /* 0x000000ff3800728c */ /* 0x000fe2000bf05070 */
[----:B-1----:R-:W-:Y:S01]  /*6640*/  HFMA2 R0, -RZ, RZ, 0, 5.9604644775390625e-08 ;  /* 0x00000001ff007431 */ /* 0x002fe200000001ff */
[----:B------:R-:W1:Y:S01]  /*6650*/  LDCU.64 UR8, c[0x0][0x358] ;  /* 0x00006b00ff0877ac */ /* 0x000e620008000a00 */
[----:B------:R-:W-:Y:S01]  /*6660*/  IMAD.MOV.U32 R45, RZ, RZ, 0x1 ;  /* 0x00000001ff2d7424 */ /* 0x000fe200078e00ff */
[----:B------:R-:W-:Y:S06]  /*6670*/  UISETP.NE.AND.EX UP0, UPT, UR57, URZ, UPT, UP0 ;  /* 0x000000ff3900728c */ /* 0x000fec000bf05300 */
        /* <DEDUP_REMOVED lines=9> */
[----:B--23--:R-:W-:Y:S02]  /*6710*/  @!P3 IMAD.U32 R27, RZ, RZ, UR4 ;  /* 0x00000004ff1bbe24 */ /* 0x00cfe4000f8e00ff */
.L_x_109:
[----:B------:R-:W-:Y:S05]  /*6720*/  @!P4 BRA `(.L_x_110) ;  /* 0x000000000024c947 */ /* 0x000fea0003800000 */
[----:B------:R-:W-:Y:S01]  /*6730*/  ISETP.NE.U32.AND P3, PT, R40, RZ, PT ;  /* 0x000000ff2800720c */ /* 0x000fe20003f65070 */
[----:B------:R-:W2:Y:S03]  /*6740*/  LDCU.64 UR4, c[0x0][0x358] ;  /* 0x00006b00ff0477ac */ /* 0x000ea60008000a00 */
[----:B------:R-:W-:Y:S11]  /*6750*/  ISETP.NE.AND.EX P3, PT, R41, RZ, PT, P3 ;  /* 0x000000ff2900720c */ /* 0x000ff60003f65330 */
[----:B------:R-:W-:Y:S02]  /*6760*/  @!UPT UIADD3 URZ, UPT, UPT, URZ, URZ, URZ ;  /* 0x000000fffffff290 */ /* 0x000fe4000fffe0ff */
[----:B------:R-:W3:Y:S01]  /*6770*/  @P3 LDC.64 R2, c[0x0][0x8a8] ;  /* 0x00022a00ff023b82 */ /* 0x000ee20000000a00 */
[----:B-1----:R-:W-:Y:S04]  /*6780*/  @P3 IMAD R0, R42, UR36, RZ ;  /* 0x000000242a003c24 */ /* 0x002fe8000f8e02ff */
[----:B---3--:R-:W-:Y:S05]  /*6790*/  @P3 IMAD.WIDE R2, R0, 0x4, R2 ;  /* 0x0000000400023825 */ /* 0x008fea00078e0202 */
[----:B--2--5:R2:W5:Y:S02]  /*67a0*/  @P3 LDG.E R24, desc[UR4][R2.64] ;  /* 0x0000000402183981 */ /* 0x024564000c1e1900 */
[----:B--2---:R-:W3:Y:S02]  /*67b0*/  @!P3 LDC R24, c[0x0][0x8a0] ;  /* 0x00022800ff18bb82 */ /* 0x004ee40000000800 */
.L_x_110:
[----:B-----5:R-:W-:Y:S01]  /*67c0*/  FSETP.NEU.AND P3, PT, R27, RZ, PT ;  /* 0x000000ff1b00720b */ /* 0x020fe20003f6d000 */
[----:B------:R-:W-:Y:S01]  /*67d0*/  IMAD.SHL.U32 R62, R44, 0x2, RZ ;  /* 0x000000022c3e7824 */ /* 0x000fe200078e00ff */
[----:B------:R-:W-:Y:S01]  /*67e0*/  SEL R4, RZ, 0xffffffff, P2 ;  /* 0xffffffffff047807 */ /* 0x000fe20001000000 */
[----:B------:R-:W-:Y:S01]  /*67f0*/  BSSY B1, `(.L_x_111) ;  /* 0x0000036000017945 */ /* 0x000fe20003800000 */
[----:B------:R-:W-:Y:S01]  /*6800*/  @P1 LOP3.LUT P2, RZ, R45, 0xff, RZ, 0xc0, !PT ;  /* 0x000000ff2dff1812 */ /* 0x000fe2000784c0ff */
[----:B------:R-:W-:Y:S01]  /*6810*/  VIADD R60, R62, UR44 ;  /* 0x0000002c3e3c7c36 */ /* 0x000fe20008000000 */
[----:B-1----:R-:W-:Y:S01]  /*6820*/  @P1 SEL R0, RZ, 0xffffffff, P3 ;  /* 0xffffffffff001807 */ /* 0x002fe20001800000 */
[----:B------:R-:W-:Y:S01]  /*6830*/  IMAD.MOV.U32 R63, RZ, RZ, 0x1 ;  /* 0x00000001ff3f7424 */ /* 0x000fe200078e00ff */
[----:B------:R-:W-:Y:S01]  /*6840*/  LOP3.LUT R55, R55, 0x1, RZ, 0x3c, !PT ;  /* 0x0000000137377812 */ /* 0x000fe200078e3cff */
[----:B------:R-:W-:Y:S01]  /*6850*/  IMAD.MOV.U32 R61, RZ, RZ, RZ ;  /* 0x000000ffff3d7224 */ /* 0x000fe200078e00ff */
[----:B------:R-:W-:Y:S02]  /*6860*/  @P0 SEL R0, R4, R0, !P2 ;  /* 0x0000000004000207 */ /* 0x000fe40005000000 */
[----:B------:R-:W-:Y:S02]  /*6870*/  CS2R R38, SRZ ;  /* 0x0000000000267805 */ /* 0x000fe4000001ff00 */
[----:B------:R-:W-:Y:S02]  /*6880*/  LEA R26, R22, UR44, 0x3 ;  /* 0x0000002c161a7c11 */ /* 0x000fe4000f8e18ff */
[----:B------:R-:W-:Y:S02]  /*6890*/  CS2R R36, SRZ ;  /* 0x0000000000247805 */ /* 0x000fe4000001ff00 */
[----:B------:R-:W-:Y:S02]  /*68a0*/  @P1 LOP3.LUT R0, R0, 0x1, RZ, 0xc0, !PT ;  /* 0x0000000100001812 */ /* 0x000fe400078ec0ff */
[----:B------:R-:W-:Y:S02]  /*68b0*/  CS2R R30, SRZ ;  /* 0x00000000001e7805 */ /* 0x000fe4000001ff00 */
[----:B------:R-:W-:Y:S02]  /*68c0*/  SHF.L.U32 R2, R54, 0x1f, RZ ;  /* 0x0000001f36027819 */ /* 0x000fe400000006ff */
[----:B------:R-:W-:Y:S02]  /*68d0*/  CS2R R28, SRZ ;  /* 0x00000000001c7805 */ /* 0x000fe4000001ff00 */
[----:B------:R-:W-:Y:S01]  /*68e0*/  ISETP.NE.U32.OR P5, PT, R0, 0x1, !P1 ;  /* 0x000000010000780c */ /* 0x000fe20004fa5470 */
[----:B------:R-:W-:Y:S01]  /*68f0*/  IMAD.IADD R59, R56, 0x1, R60 ;  /* 0x00000001383b7824 */ /* 0x000fe200078e023c */
[----:B------:R-:W-:Y:S02]  /*6900*/  PLOP3.LUT P2, PT, PT, PT, UP1, 0x80, 0x8 ;  /* 0x000000000008781c */ /* 0x000fe40003f4f018 */
[----:B------:R-:W-:Y:S02]  /*6910*/  LEA.HI R25, R22, R22, RZ, 0x1 ;  /* 0x0000001616197211 */ /* 0x000fe400078f08ff */
[----:B------:R-:W-:Y:S02]  /*6920*/  LOP3.LUT P4, R51, R45, 0xff, RZ, 0xc0, !PT ;  /* 0x000000ff2d337812 */ /* 0x000fe4000788c0ff */
[----:B------:R-:W-:Y:S02]  /*6930*/  SEL R3, RZ, 0xffffffff, P3 ;  /* 0xffffffffff037807 */ /* 0x000fe40001800000 */
[----:B------:R-:W-:Y:S03]  /*6940*/  P2R R58, PR, RZ, 0x20 ;  /* 0x00000020ff3a7803 */ /* 0x000fe60000000000 */
[----:B------:R-:W-:Y:S02]  /*6950*/  @P5 SHF.L.U32 R0, R55, 0x1f, RZ ;  /* 0x0000001f37005819 */ /* 0x000fe400000006ff */
[----:B------:R-:W-:Y:S02]  /*6960*/  @P2 SEL R3, R4, R3, !P4 ;  /* 0x0000000304032207 */ /* 0x000fe40006000000 */
[----:B------:R1:W2:Y:S02]  /*6970*/  @P5 SYNCS.PHASECHK.TRANS64.TRYWAIT P1, [UR44+0x110], R0 ;  /* 0x00011000ff0055a7 */ /* 0x0002a4000802112c */
[----:B------:R-:W-:Y:S04]  /*6980*/  LOP3.LUT R3, R3, 0x1, RZ, 0xc0, !PT ;  /* 0x0000000103037812 */ /* 0x000fe800078ec0ff */
[----:B------:R-:W-:Y:S04]  /*6990*/  ISETP.NE.U32.AND P2, PT, R3, 0x1, PT ;  /* 0x000000010300780c */ /* 0x000fe80003f45070 */
[----:B------:R-:W-:Y:S01]  /*69a0*/  P2R R64, PR, RZ, 0x4 ;  /* 0x00000004ff407803 */ /* 0x000fe20000000000 */
[----:B------:R4:W3:Y:S01]  /*69b0*/  SYNCS.PHASECHK.TRANS64.TRYWAIT P0, [R26+URZ+0x180], R2 ;  /* 0x000180021a0075a7 */ /* 0x0008e200080011ff */
[C---:B-1----:R-:W-:Y:S01]  /*69c0*/  IMAD.SHL.U32 R0, R25.reuse, 0x40, RZ ;  /* 0x0000004019007824 */ /* 0x042fe200078e00ff */
[----:B------:R-:W-:Y:S04]  /*69d0*/  LOP3.LUT R25, R25, 0xffe, RZ, 0xc0, !PT ;  /* 0x00000ffe19197812 */ /* 0x000fe800078ec0ff */
[----:B------:R-:W-:Y:S01]  /*69e0*/  LOP3.LUT R0, R0, 0xffffff80, RZ, 0xc0, !PT ;  /* 0xffffff8000007812 */ /* 0x000fe200078ec0ff */
[----:B------:R-:W-:Y:S04]  /*69f0*/  IMAD.IADD R25, R22, 0x1, -R25 ;  /* 0x0000000116197824 */ /* 0x000fe800078e0a19 */
[----:B------:R-:W-:Y:S04]  /*6a00*/  IMAD.IADD R0, R23, 0x1, R0 ;  /* 0x0000000117007824 */ /* 0x000fe800078e0200 */
[----:B------:R-:W-:Y:S01]  /*6a10*/  IMAD R25, R25, 0x100000, R0 ;  /* 0x0010000019197824 */ /* 0x000fe200078e0200 */
[----:B--2---:R-:W-:Y:S01]  /*6a20*/  @P5 SEL R63, RZ, 0x1, !P1 ;  /* 0x00000001ff3f5807 */ /* 0x004fe20004800000 */
[----:B----4-:R-:W-:Y:S06]  /*6a30*/  @!P5 BRA `(.L_x_112) ;  /* 0x000000000044d947 */ /* 0x010fec0003800000 */
[----:B------:R-:W-:Y:S01]  /*6a40*/  IMAD.MOV.U32 R38, RZ, RZ, RZ ;  /* 0x000000ffff267224 */ /* 0x000fe200078e00ff */
[----:B------:R-:W-:Y:S01]  /*6a50*/  ISETP.NE.AND P1, PT, R63, RZ, PT ;  /* 0x000000ff3f00720c */ /* 0x000fe20003f25270 */
[----:B------:R-:W-:Y:S01]  /*6a60*/  BSSY B0, `(.L_x_113) ;  /* 0x0000008000007945 */ /* 0x000fe20003800000 */
[----:B------:R-:W-:Y:S02]  /*6a70*/  CS2R R30, SRZ ;  /* 0x00000000001e7805 */ /* 0x000fe4000001ff00 */
[----:B------:R-:W-:Y:S02]  /*6a80*/  CS2R R28, SRZ ;  /* 0x00000000001c7805 */ /* 0x000fe4000001ff00 */
[----:B------:R-:W-:Y:S07]  /*6a90*/  CS2R R36, SRZ ;  /* 0x0000000000247805 */ /* 0x000fee000001ff00 */
[----:B------:R-:W-:Y:S05]  /*6aa0*/  @P1 BRA `(.L_x_114) ;  /* 0x00000000000c1947 */ /* 0x000fea0003800000 */
[----:B------:R-:W-:Y:S04]  /*6ab0*/  SHF.L.U32 R3, R55, 0x1f, RZ ;  /* 0x0000001f37037819 */ /* 0x000fe800000006ff */
[----:B------:R-:W1:Y:S02]  /*6ac0*/  SYNCS.PHASECHK.TRANS64.TRYWAIT P1, [UR44+0x110], R3 ;  /* 0x00011003ff0075a7 */ /* 0x000e64000802112c */
[----:B-1----:R-:W-:Y:S05]  /*6ad0*/  @!P1 BRA `(.L_x_115) ;  /* 0x0000003000ec9947 */ /* 0x002fea0003800000 */
.L_x_114:
[----:B------:R-:W-:Y:S05]  /*6ae0*/  BSYNC B0 ;  /* 0x0000000000007941 */ /* 0x000fea0003800000 */
.L_x_113:
[----:B------:R-:W-:Y:S01]  /*6af0*/  ISETP.NE.AND P1, PT, R64, RZ, PT ;  /* 0x000000ff4000720c */ /* 0x000fe20003f25270 */
[----:B------:R-:W-:Y:S11]  /*6b00*/  HFMA2 R61, -RZ, RZ, 0, 5.9604644775390625e-08 ;  /* 0x00000001ff3d7431 */ /* 0x000ff600000001ff */
[----:B------:R-:W-:Y:S01]  /*6b10*/  @!UPT UIADD3 URZ, UPT, UPT, URZ, URZ, URZ ;  /* 0x000000fffffff290 */ /* 0x000fe2000fffe0ff */
[----:B------:R-:W-:Y:S05]  /*6b20*/  @P1 WARPSYNC.ALL ;  /* 0x0000000000001948 */ /* 0x000fea0003800000 */
[----:B------:R2:W4:Y:S04]  /*6b30*/  @P1 LDSM.16.M88.4 R28, [R62+UR44+0x400] ;  /* 0x0004002c3e1c183b */ /* 0x0005280008000200 */
[----:B------:R2:W1:Y:S02]  /*6b40*/  @P1 LDSM.16.M88.4 R36, [R59+0x400] ;  /* 0x000400003b24183b */ /* 0x0004640000000200 */
.L_x_112:
[----:B------:R-:W-:Y:S05]  /*6b50*/  BSYNC B1 ;  /* 0x0000000000017941 */ /* 0x000fea0003800000 */
.L_x_111:
[----:B-1----:R-:W-:Y:S04]  /*6b60*/  SHF.R.U32.HI R0, RZ, 0x15, R25 ;  /* 0x00000015ff007819 */ /* 0x002fe80000011619 */
[----:B------:R-:W-:Y:S01]  /*6b70*/  LOP3.LUT P1, RZ, R0, 0x3, R46, 0x48, !PT ;  /* 0x0000000300ff7812 */ /* 0x000fe2000782482e */
[----:B------:R-:W-:Y:S01]  /*6b80*/  @!UPT UIADD3 URZ, UPT, UPT, URZ, URZ, URZ ;  /* 0x000000fffffff290 */ /* 0x000fe2000fffe0ff */
[----:B---3--:R-:W-:Y:S11]  /*6b90*/  @P0 BRA `(.L_x_116) ;  /* 0x0000000000080947 */ /* 0x008ff60003800000 */
[----:B------:R-:W1:Y:S02]  /*6ba0*/  SYNCS.PHASECHK.TRANS64.TRYWAIT P0, [R26+URZ+0x180], R2 ;  /* 0x000180021a0075a7 */ /* 0x000e6400080011ff */
[----:B-1----:R-:W-:Y:S05]  /*6bb0*/  @!P0 BRA `(.L_x_117) ;  /* 0x0000003000cc8947 */ /* 0x002fea0003800000 */
.L_x_116:
[----:B------:R-:W-:Y:S05]  /*6bc0*/  @!P1 BRA `(.L_x_118) ;  /* 0x0000000000409947 */ /* 0x000fea0003800000 */
[----:B------:R-:W3:Y:S01]  /*6bd0*/  LDCU.64 UR8, c[0x4][0x70] ;  /* 0x01000e00ff0877ac */ /* 0x000ee20008000a00 */
[----:B------:R-:W-:Y:S01]  /*6be0*/  MOV R3, 0x0 ;  /* 0x0000000000037802 */ /* 0x000fe20000000f00 */
[----:B------:R-:W-:Y:S02]  /*6bf0*/  HFMA2 R12, -RZ, RZ, 0, 5.9604644775390625e-08 ;  /* 0x00000001ff0c7431 */ /* 0x000fe400000001ff */
[----:B------:R-:W-:Y:S02]  /*6c00*/  IMAD.MOV.U32 R8, RZ, RZ, 0x192 ;  /* 0x00000192ff087424 */ /* 0x000fe400078e00ff */
[----:B------:R-:W-:Y:S01]  /*6c10*/  IMAD.MOV.U32 R13, RZ, RZ, RZ ;  /* 0x000000ffff0d7224 */ /* 0x000fe200078e00ff */
[----:B------:R-:W5:Y:S01]  /*6c20*/  LDCU.64 UR6, c[0x4][0x78] ;  /* 0x01000f00ff0677ac */ /* 0x000f620008000a00 */
[----:B-1----:R-:W1:Y:S01]  /*6c30*/  LDC.64 R2, c[0x4][R3] ;  /* 0x0100000003027b82 */ /* 0x002e620000000a00 */
[----:B------:R-:W2:Y:S01]  /*6c40*/  LDCU.64 UR4, c[0x4][0x10] ;  /* 0x01000200ff0477ac */ /* 0x000ea20008000a00 */
[----:B---3--:R-:W-:Y:S01]  /*6c50*/  MOV R5, UR9 ;  /* 0x0000000900057c02 */ /* 0x008fe20008000f00 */
[----:B------:R-:W-:Y:S01]  /*6c60*/  IMAD.U32 R4, RZ, RZ, UR8 ;  /* 0x00000008ff047e24 */ /* 0x000fe2000f8e00ff */
[----:B-----5:R-:W-:Y:S01]  /*6c70*/  MOV R7, UR7 ;  /* 0x0000000700077c02 */ /* 0x020fe20008000f00 */
[----:B------:R-:W-:Y:S01]  /*6c80*/  IMAD.U32 R6, RZ, RZ, UR6 ;  /* 0x00000006ff067e24 */ /* 0x000fe2000f8e00ff */
[----:B--2---:R-:W-:Y:S01]  /*6c90*/  MOV R11, UR5 ;  /* 0x00000005000b7c02 */ /* 0x004fe20008000f00 */
[----:B------:R-:W-:Y:S02]  /*6ca0*/  IMAD.U32 R10, RZ, RZ, UR4 ;  /* 0x00000004ff0a7e24 */ /* 0x000fe4000f8e00ff */
[----:B------:R-:W-:Y:S07]  /*6cb0*/  LEPC R20, `(.L_x_118) ;  /* 0x000000001014794e */ /* 0x000fee0000000000 */
[----:B-1--4-:R-:W-:Y:S05]  /*6cc0*/  CALL.ABS.NOINC R2 ;  /* 0x0000000002007343 */ /* 0x012fea0003c00000 */
.L_x_118:
[----:B------:R-:W-:Y:S05]  /*6cd0*/  WARPSYNC.ALL ;  /* 0x0000000000007948 */ /* 0x000fea0003800000 */
[----:B------:R-:W-:Y:S01]  /*6ce0*/  R2UR UR4, R25 ;  /* 0x00000000190472ca */ /* 0x000fe200000e0000 */
[--C-:B----4-:R-:W-:Y:S01]  /*6cf0*/  HADD2.F32 R3, -RZ, R28.reuse.H0_H0 ;  /* 0x2000001cff037230 */ /* 0x110fe20000004100 */
[----:B------:R-:W-:Y:S01]  /*6d00*/  ISETP.NE.AND P0, PT, R57, RZ, PT ;  /* 0x000000ff3900720c */ /* 0x000fe20003f05270 */
[--C-:B------:R-:W-:Y:S01]  /*6d10*/  HADD2.F32 R20, -RZ, R29.reuse.H0_H0 ;  /* 0x2000001dff147230 */ /* 0x100fe20000004100 */
[----:B------:R-:W-:Y:S01]  /*6d20*/  BSSY.RECONVERGENT B0, `(.L_x_119) ;  /* 0x000004c000007945 */ /* 0x000fe20003800200 */
[----:B------:R-:W-:Y:S08]  /*6d30*/  HADD2.F32 R21, -RZ, R29.H1_H1 ;  /* 0x3000001dff157230 */ /* 0x000ff00000004100 */
[----:B------:R-:W3:Y:S02]  /*6d40*/  LDTM.16dp256bit.x4 R4, tmem[UR4] ;  /* 0x00000004000479ee */ /* 0x000ee40008120000 */
[C---:B---3--:R-:W-:Y:S01]  /*6d50*/  FMUL R0, R24.reuse, R4 ;  /* 0x0000000418007220 */ /* 0x048fe20000400000 */
[----:B------:R-:W-:Y:S02]  /*6d60*/  HADD2.F32 R4, -RZ, R28.H1_H1 ;  /* 0x3000001cff047230 */ /* 0x000fe40000004100 */
[C---:B-1----:R-:W-:Y:S01]  /*6d70*/  FMUL R2, R24.reuse, R5 ;  /* 0x0000000518027220 */ /* 0x042fe20000400000 */
[C---:B------:R-:W-:Y:S01]  /*6d80*/  FMUL R7, R24.reuse, R7 ;  /* 0x0000000718077220 */ /* 0x040fe20000400000 */
[C---:B------:R-:W-:Y:S01]  /*6d90*/  FFMA R0, R27.reuse, R3, R0 ;  /* 0x000000031b007223 */ /* 0x040fe20000000000 */
[C---:B------:R-:W-:Y:S01]  /*6da0*/  FMUL R3, R24.reuse, R6 ;  /* 0x0000000618037220 */ /* 0x040fe20000400000 */
[C---:B------:R-:W-:Y:S01]  /*6db0*/  FFMA R2, R27.reuse, R4, R2 ;  /* 0x000000041b027223 */ /* 0x040fe20000000002 */
[C---:B------:R-:W-:Y:S01]  /*6dc0*/  FMUL R4, R24.reuse, R8 ;  /* 0x0000000818047220 */ /* 0x040fe20000400000 */
[C---:B------:R-:W-:Y:S01]  /*6dd0*/  FMUL R8, R24.reuse, R12 ;  /* 0x0000000c18087220 */ /* 0x040fe20000400000 */
[C---:B------:R-:W-:Y:S01]  /*6de0*/  FFMA R3, R27.reuse, R20, R3 ;  /* 0x000000141b037223 */ /* 0x040fe20000000003 */
[----:B------:R-:W-:Y:S01]  /*6df0*/  FMUL R12, R24, R16 ;  /* 0x00000010180c7220 */ /* 0x000fe20000400000 */
[--C-:B------:R-:W-:Y:S01]  /*6e00*/  HADD2.F32 R16, -RZ, R30.reuse.H0_H0 ;  /* 0x2000001eff107230 */ /* 0x100fe20000004100 */
[----:B------:R-:W-:Y:S01]  /*6e10*/  F2FP.F16.F32.PACK_AB R32, R2, R0 ;  /* 0x000000000220723e */ /* 0x000fe200000000ff */
[----:B------:R-:W-:Y:S02]  /*6e20*/  HADD2.F32 R0, -RZ, R30.H1_H1 ;  /* 0x3000001eff007230 */ /* 0x000fe40000004100 */
[C---:B------:R-:W-:Y:S01]  /*6e30*/  FFMA R7, R27.reuse, R21, R7 ;  /* 0x000000151b077223 */ /* 0x040fe20000000007 */
[C---:B------:R-:W-:Y:S01]  /*6e40*/  FMUL R5, R24.reuse, R9 ;  /* 0x0000000918057220 */ /* 0x040fe20000400000 */
[--C-:B------:R-:W-:Y:S02]  /*6e50*/  HADD2.F32 R2, -RZ, R31.reuse.H0_H0 ;  /* 0x2000001fff027230 */ /* 0x100fe40000004100 */
[C---:B------:R-:W-:Y:S01]  /*6e60*/  FFMA R4, R27.reuse, R16, R4 ;  /* 0x000000101b047223 */ /* 0x040fe20000000004 */
[C---:B------:R-:W-:Y:S01]  /*6e70*/  FMUL R6, R24.reuse, R10 ;  /* 0x0000000a18067220 */ /* 0x040fe20000400000 */
[C---:B------:R-:W-:Y:S01]  /*6e80*/  FFMA R5, R27.reuse, R0, R5 ;  /* 0x000000001b057223 */ /* 0x040fe20000000005 */
[----:B------:R-:W-:Y:S02]  /*6e90*/  HADD2.F32 R16, -RZ, R31.H1_H1 ;  /* 0x3000001fff107230 */ /* 0x000fe40000004100 */
[C---:B------:R-:W-:Y:S01]  /*6ea0*/  FMUL R11, R24.reuse, R11 ;  /* 0x0000000b180b7220 */ /* 0x040fe20000400000 */
[----:B------:R-:W-:Y:S01]  /*6eb0*/  FFMA R6, R27, R2, R6 ;  /* 0x000000021b067223 */ /* 0x000fe20000000006 */
[--C-:B------:R-:W-:Y:S01]  /*6ec0*/  HADD2.F32 R0, -RZ, R36.reuse.H0_H0 ;  /* 0x20000024ff007230 */ /* 0x100fe20000004100 */
[----:B------:R-:W-:Y:S01]  /*6ed0*/  F2FP.F16.F32.PACK_AB R33, R7, R3 ;  /* 0x000000030721723e */ /* 0x000fe200000000ff */
[----:B------:R-:W-:Y:S02]  /*6ee0*/  HADD2.F32 R2, -RZ, R36.H1_H1 ;  /* 0x30000024ff027230 */ /* 0x000fe40000004100 */
[C---:B------:R-:W-:Y:S01]  /*6ef0*/  FMUL R9, R24.reuse, R13 ;  /* 0x0000000d18097220 */ /* 0x040fe20000400000 */
[--C-:B------:R-:W-:Y:S02]  /*6f00*/  HADD2.F32 R3, -RZ, R37.reuse.H0_H0 ;  /* 0x20000025ff037230 */ /* 0x100fe40000004100 */
[C---:B------:R-:W-:Y:S01]  /*6f10*/  FMUL R10, R24.reuse, R14 ;  /* 0x0000000e180a7220 */ /* 0x040fe20000400000 */
[C---:B------:R-:W-:Y:S01]  /*6f20*/  FFMA R11, R27.reuse, R16, R11 ;  /* 0x000000101b0b7223 */ /* 0x040fe2000000000b */
[C---:B------:R-:W-:Y:S01]  /*6f30*/  FFMA R8, R27.reuse, R0, R8 ;  /* 0x000000001b087223 */ /* 0x040fe20000000008 */
[C---:B------:R-:W-:Y:S01]  /*6f40*/  FFMA R9, R27.reuse, R2, R9 ;  /* 0x000000021b097223 */ /* 0x040fe20000000009 */
[----:B------:R-:W-:Y:S02]  /*6f50*/  HADD2.F32 R0, -RZ, R37.H1_H1 ;  /* 0x30000025ff007230 */ /* 0x000fe40000004100 */
[----:B------:R-:W-:Y:S01]  /*6f60*/  FFMA R10, R27, R3, R10 ;  /* 0x000000031b0a7223 */ /* 0x000fe2000000000a */
[C---:B------:R-:W-:Y:S01]  /*6f70*/  FMUL R15, R24.reuse, R15 ;  /* 0x0000000f180f7220 */ /* 0x040fe20000400000 */
[--C-:B------:R-:W-:Y:S01]  /*6f80*/  HADD2.F32 R2, -RZ, R38.reuse.H0_H0 ;  /* 0x20000026ff027230 */ /* 0x100fe20000004100 */
[----:B------:R-:W-:Y:S01]  /*6f90*/  F2FP.F16.F32.PACK_AB R34, R5, R4 ;  /* 0x000000040522723e */ /* 0x000fe200000000ff */
[----:B------:R-:W-:Y:S02]  /*6fa0*/  HADD2.F32 R3, -RZ, R38.H1_H1 ;  /* 0x30000026ff037230 */ /* 0x000fe40000004100 */
[C---:B------:R-:W-:Y:S01]  /*6fb0*/  FMUL R13, R24.reuse, R17 ;  /* 0x00000011180d7220 */ /* 0x040fe20000400000 */
[--C-:B------:R-:W-:Y:S02]  /*6fc0*/  HADD2.F32 R4, -RZ, R39.reuse.H0_H0 ;  /* 0x20000027ff047230 */ /* 0x100fe40000004100 */
[C---:B------:R-:W-:Y:S01]  /*6fd0*/  FMUL R14, R24.reuse, R18 ;  /* 0x00000012180e7220 */ /* 0x040fe20000400000 */
[----:B------:R-:W-:Y:S02]  /*6fe0*/  HADD2.F32 R5, -RZ, R39.H1_H1 ;  /* 0x30000027ff057230 */ /* 0x000fe40000004100 */
[C---:B------:R-:W-:Y:S01]  /*6ff0*/  FFMA R15, R27.reuse, R0, R15 ;  /* 0x000000001b0f7223 */ /* 0x040fe2000000000f */
[----:B------:R-:W-:Y:S01]  /*7000*/  FMUL R19, R24, R19 ;  /* 0x0000001318137220 */ /* 0x000fe20000400000 */
[C---:B------:R-:W-:Y:S01]  /*7010*/  FFMA R12, R27.reuse, R2, R12 ;  /* 0x000000021b0c7223 */ /* 0x040fe2000000000c */
[C---:B------:R-:W-:Y:S01]  /*7020*/  FFMA R13, R27.reuse, R3, R13 ;  /* 0x000000031b0d7223 */ /* 0x040fe2000000000d */
[C---:B------:R-:W-:Y:S01]  /*7030*/  FFMA R14, R27.reuse, R4, R14 ;  /* 0x000000041b0e7223 */ /* 0x040fe2000000000e */
[----:B------:R-:W-:Y:S01]  /*7040*/  FFMA R19, R27, R5, R19 ;  /* 0x000000051b137223 */ /* 0x000fe20000000013 */
[----:B------:R-:W-:Y:S02]  /*7050*/  F2FP.F16.F32.PACK_AB R35, R11, R6 ;  /* 0x000000060b23723e */ /* 0x000fe400000000ff */
[----:B------:R-:W-:Y:S02]  /*7060*/  F2FP.F16.F32.PACK_AB R8, R9, R8 ;  /* 0x000000080908723e */ /* 0x000fe400000000ff */
[----:B------:R-:W-:Y:S01]  /*7070*/  F2FP.F16.F32.PACK_AB R9, R15, R10 ;  /* 0x0000000a0f09723e */ /* 0x000fe200000000ff */
[----:B------:R1:W-:Y:S01]  /*7080*/  STSM.16.M88.4 [R60+0x400], R32 ;  /* 0x000400203c007844 */ /* 0x0003e20000000200 */
[----:B------:R-:W-:Y:S02]  /*7090*/  F2FP.F16.F32.PACK_AB R10, R13, R12 ;  /* 0x0000000c0d0a723e */ /* 0x000fe400000000ff */
[----:B------:R-:W-:Y:S05]  /*70a0*/  F2FP.F16.F32.PACK_AB R11, R19, R14 ;  /* 0x0000000e130b723e */ /* 0x000fea00000000ff */
[----:B------:R1:W-:Y:S01]  /*70b0*/  STSM.16.M88.4 [R59+0x400], R8 ;  /* 0x000400083b007844 */ /* 0x0003e20000000200 */
[----:B------:R-:W-:Y:S01]  /*70c0*/  @!PT LDS RZ, [RZ] ;  /* 0x00000000fffff984 */ /* 0x000fe20000000800 */
[----:B------:R-:W-:Y:S01]  /*70d0*/  @!PT LDS RZ, [RZ] ;  /* 0x00000000fffff984 */ /* 0x000fe20000000800 */
[----:B------:R-:W-:Y:S01]  /*70e0*/  @!PT LDS RZ, [RZ] ;  /* 0x00000000fffff984 */ /* 0x000fe20000000800 */
[----:B------:R-:W-:Y:S01]  /*70f0*/  @!PT LDS RZ, [RZ] ;  /* 0x00000000fffff984 */ /* 0x000fe20000000800 */
[----:B------:R3:W-:Y:S07]  /*7100*/  MEMBAR.ALL.CTA ;  /* 0x0000000000007992 */ /* 0x0007ee0000008000 */
[----:B---3--:R-:W3:Y:S02]  /*7110*/  FENCE.VIEW.ASYNC.S ;  /* 0x00000000000073c6 */ /* 0x008ee40000000000 */
[----:B---3--:R-:W-:Y:S06]  /*7120*/  BAR.SYNC.DEFER_BLOCKING 0x1, 0x80 ;  /* 0x0042000000007b1d */ /* 0x008fec0000010000 */
[----:B------:R-:W-:Y:S05]  /*7130*/  @P0 BRA `(.L_x_120) ;  /* 0x0000000000280947 */ /* 0x000fea0003800000 */
[----:B------:R-:W3:Y:S01]  /*7140*/  LDCU.64 UR6, c[0x0][0x348] ;  /* 0x00006900ff0677ac */ /* 0x000ee20008000a00 */
[----:B------:R-:W-:Y:S01]  /*7150*/  UIADD3 UR4, UPT, UPT, UR44, 0x400, URZ ;  /* 0x000004002c047890 */ /* 0x000fe2000fffe0ff */
[----:B------:R-:W-:Y:S05]  /*7160*/  UMOV UR51, UR36 ;  /* 0x0000002400337c82 */ /* 0x000fea0008000000 */
[----:B------:R-:W-:Y:S04]  /*7170*/  MOV R50, UR4 ;  /* 0x0000000400327c02 */ /* 0x000fe80008000f00 */
[----:B------:R-:W-:Y:S01]  /*7180*/  R2UR UR48, R50 ;  /* 0x00000000323072ca */ /* 0x000fe200000e0000 */
[----:B---3--:R-:W-:Y:S04]  /*7190*/  UIADD3 UR4, UP0, UPT, UR6, 0x680, URZ ;  /* 0x0000068006047890 */ /* 0x008fe8000ff1e0ff */
[----:B------:R-:W-:Y:S09]  /*71a0*/  UIADD3.X UR5, UPT, UPT, URZ, UR7, URZ, UP0, !UPT ;  /* 0x00000007ff057290 */ /* 0x000ff200087fe4ff */
[----:B------:R3:W-:Y:S01]  /*71b0*/  UTMASTG.3D [UR48], [UR4] ;  /* 0x00000030040073b5 */ /* 0x0007e20008010000 */
[----:B------:R0:W-:Y:S01]  /*71c0*/  UTMACMDFLUSH ;  /* 0x00000000000079b7 */ /* 0x0001e20000000000 */
[----:B---3--:R-:W-:Y:S04]  /*71d0*/  DEPBAR.LE SB0, 0x1 ;  /* 0x000080400000791a */ /* 0x008fe80000000000 */
.L_x_120:
[----:B------:R-:W-:Y:S05]  /*71e0*/  BSYNC.RECONVERGENT B0 ;  /* 0x0000000000007941 */ /* 0x000fea0003800200 */
.L_x_119:
[----:B------:R-:W-:Y:S01]  /*71f0*/  BAR.SYNC.DEFER_BLOCKING 0x1, 0x80 ;  /* 0x0042000000007b1d */ /* 0x000fe20000010000 */
[----:B------:R-:W-:Y:S01]  /*7200*/  ISETP.NE.AND P1, PT, R58, RZ, PT ;  /* 0x000000ff3a00720c */ /* 0x000fe20003f25270 */
[----:B------:R-:W-:Y:S01]  /*7210*/  UISETP.NE.AND UP0, UPT, UR47, URZ, UPT ;  /* 0x000000ff2f00728c */ /* 0x000fe2000bf05270 */
[----:B------:R-:W-:Y:S11]  /*7220*/  LEA R4, R61, UR44, 0x3 ;  /* 0x0000002c3d047c11 */ /* 0x000ff6000f8e18ff */
[----:B------:R-:W-:Y:S01]  /*7230*/  @P1 SHF.L.U32 R3, R55, 0x1f, RZ ;  /* 0x0000001f37031819 */ /* 0x000fe200000006ff */
[----:B------:R-:W-:Y:S06]  /*7240*/  BRA.U !UP0, `(.L_x_121) ;  /* 0x0000000108247547 */ /* 0x000fec000b800000 */
[----:B------:R-:W3:Y:S01]  /*7250*/  S2R R0, SR_CgaCtaId ;  /* 0x0000000000007919 */ /* 0x000ee20000008800 */
[----:B------:R-:W-:Y:S01]  /*7260*/  IMAD.U32 R2, RZ, RZ, UR46 ;  /* 0x0000002eff027e24 */ /* 0x000fe2000f8e00ff */
[----:B------:R-:W-:Y:S04]  /*7270*/  UIADD3 UR4, UPT, UPT, UR46, 0x1, URZ ;  /* 0x000000012e047890 */ /* 0x000fe8000fffe0ff */
[----:B------:R-:W-:Y:S01]  /*7280*/  @P1 LEA R2, R2, UR44, 0x3 ;  /* 0x0000002c02021c11 */ /* 0x000fe2000f8e18ff */
[----:B------:R-:W-:Y:S04]  /*7290*/  UISETP.NE.AND UP0, UPT, UR4, 0x4, UPT ;  /* 0x000000040400788c */ /* 0x000fe8000bf05270 */
[----:B------:R-:W-:Y:S01]  /*72a0*/  @P1 VIADD R2, R2, 0x130 ;  /* 0x0000013002021836 */ /* 0x000fe20000000000 */
[----:B------:R-:W-:Y:S04]  /*72b0*/  USEL UR46, UR4, URZ, UP0 ;  /* 0x000000ff042e7287 */ /* 0x000fe80008000000 */
[----:B---3--:R-:W-:Y:S04]  /*72c0*/  @P1 PRMT R0, R0, 0x654, R2 ;  /* 0x0000065400001816 */ /* 0x008fe80000000002 */
[----:B------:R3:W-:Y:S04]  /*72d0*/  @P1 SYNCS.ARRIVE.TRANS64.RED.A1T0 RZ, [R0+URZ], RZ ;  /* 0x000000ff00ff19a7 */ /* 0x0007e800081004ff */
.L_x_121:
[----:B------:R-:W4:Y:S01]  /*72e0*/  @P1 SYNCS.PHASECHK.TRANS64.TRYWAIT P0, [R4+URZ+0x110], R3 ;  /* 0x00011003040015a7 */ /* 0x000f2200080011ff */
[----:B------:R-:W-:Y:S01]  /*72f0*/  BSSY B1, `(.L_x_122) ;  /* 0x0000013000017945 */ /* 0x000fe20003800000 */
[----:B----4-:R-:W-:Y:S03]  /*7300*/  @P1 SEL R63, RZ, 0x1, !P0 ;  /* 0x00000001ff3f1807 */ /* 0x010fe60004000000 */
[----:B------:R-:W-:Y:S05]  /*7310*/  @!P1 BRA `(.L_x_123) ;  /* 0x0000000000409947 */ /* 0x000fea0003800000 */
[----:B------:R-:W-:Y:S01]  /*7320*/  ISETP.NE.AND P1, PT, R64, RZ, PT ;  /* 0x000000ff4000720c */ /* 0x000fe20003f25270 */
[----:B------:R-:W-:Y:S01]  /*7330*/  BSSY B0, `(.L_x_124) ;  /* 0x0000009000007945 */ /* 0x000fe20003800000 */
[----:B------:R-:W-:Y:S11]  /*7340*/  ISETP.NE.AND P0, PT, R63, RZ, PT ;  /* 0x000000ff3f00720c */ /* 0x000ff60003f05270 */
[----:B------:R-:W-:Y:S05]  /*7350*/  @P1 IMAD R3, R61, 0x1000, R62 ;  /* 0x000010003d031824 */ /* 0x000fea00078e023e */
[----:B------:R-:W-:Y:S05]  /*7360*/  @P1 IADD3 R2, PT, PT, R3, UR44, RZ ;  /* 0x0000002c03021c10 */ /* 0x000fea000fffe0ff */
[----:B------:R-:W-:Y:S01]  /*7370*/  @P1 IMAD.IADD R2, R56, 0x1, R2 ;  /* 0x0000000138021824 */ /* 0x000fe200078e0202 */
[----:B------:R-:W-:Y:S06]  /*7380*/  @P0 BRA `(.L_x_125) ;  /* 0x00000000000c0947 */ /* 0x000fec0003800000 */
[----:B---3--:R-:W-:Y:S04]  /*7390*/  SHF.L.U32 R0, R55, 0x1f, RZ ;  /* 0x0000001f37007819 */ /* 0x008fe800000006ff */
[----:B------:R-:W3:Y:S02]  /*73a0*/  SYNCS.PHASECHK.TRANS64.TRYWAIT P0, [R4+URZ+0x110], R0 ;  /* 0x00011000040075a7 */ /* 0x000ee400080011ff */
[----:B---3--:R-:W-:Y:S05]  /*73b0*/  @!P0 BRA `(.L_x_126) ;  /* 0x0000002800e08947 */ /* 0x008fea0003800000 */
.L_x_125:
[----:B------:R-:W-:Y:S05]  /*73c0*/  BSYNC B0 ;  /* 0x0000000000007941 */ /* 0x000fea0003800000 */
.L_x_124:
[----:B------:R-:W-:Y:S02]  /*73d0*/  ISETP.NE.AND P0, PT, R64, RZ, PT ;  /* 0x000000ff4000720c */ /* 0x000fe40003f05270 */
[----:B------:R-:W-:Y:S11]  /*73e0*/  IADD3 R61, PT, PT, R61, 0x1, RZ ;  /* 0x000000013d3d7810 */ /* 0x000ff60007ffe0ff */
[----:B------:R-:W-:Y:S05]  /*73f0*/  @P0 WARPSYNC.ALL ;  /* 0x0000000000000948 */ /* 0x000fea0003800000 */
[----:B------:R4:W1:Y:S04]  /*7400*/  @P0 LDSM.16.M88.4 R28, [R3+UR44+0x400] ;  /* 0x0004002c031c083b */ /* 0x0008680008000200 */
[----:B------:R4:W1:Y:S02]  /*7410*/  @P0 LDSM.16.M88.4 R36, [R2+0x400] ;  /* 0x000400000224083b */ /* 0x0008640000000200 */
.L_x_123:
[----:B------:R-:W-:Y:S05]  /*7420*/  BSYNC B1 ;  /* 0x0000000000017941 */ /* 0x000fea0003800000 */
.L_x_122:
[----:B---3--:R-:W-:Y:S05]  /*7430*/  VIADD R0, R25, 0x20 ;  /* 0x0000002019007836 */ /* 0x008fea0000000000 */
[----:B------:R-:W-:Y:S04]  /*7440*/  SHF.R.U32.HI R0, RZ, 0x15, R0 ;  /* 0x00000015ff007819 */ /* 0x000fe80000011600 */
[----:B------:R-:W-:Y:S11]  /*7450*/  LOP3.LUT P0, RZ, R0, 0x3, R46, 0x48, !PT ;  /* 0x0000000300ff7812 */ /* 0x000ff6000780482e */
[----:B------:R-:W-:Y:S02]  /*7460*/  @!UPT UIADD3 URZ, UPT, UPT, URZ, URZ, URZ ;  /* 0x000000fffffff290 */ /* 0x000fe4000fffe0ff */
[----:B------:R-:W-:Y:S05]  /*7470*/  @!P0 BRA `(.L_x_127) ;  /* 0x0000000000408947 */ /* 0x000fea0003800000 */
[----:B------:R-:W3:Y:S01]  /*7480*/  LDCU.64 UR8, c[0x4][0x70] ;  /* 0x01000e00ff0877ac */ /* 0x000ee20008000a00 */
[----:B----4-:R-:W-:Y:S01]  /*7490*/  MOV R3, 0x0 ;  /* 0x0000000000037802 */ /* 0x010fe20000000f00 */
[----:B------:R-:W-:Y:S02]  /*74a0*/  HFMA2 R12, -RZ, RZ, 0, 5.9604644775390625e-08 ;  /* 0x00000001ff0c7431 */ /* 0x000fe400000001ff */
[----:B-1----:R-:W-:Y:S02]  /*74b0*/  IMAD.MOV.U32 R8, RZ, RZ, 0x192 ;  /* 0x00000192ff087424 */ /* 0x002fe400078e00ff */
[----:B------:R-:W-:Y:S01]  /*74c0*/  IMAD.MOV.U32 R13, RZ, RZ, RZ ;  /* 0x000000ffff0d7224 */ /* 0x000fe200078e00ff */
[----:B------:R-:W1:Y:S01]  /*74d0*/  LDCU.64 UR6, c[0x4][0x78] ;  /* 0x01000f00ff0677ac */ /* 0x000e620008000a00 */
[----:B------:R-:W4:Y:S01]  /*74e0*/  LDC.64 R2, c[0x4][R3] ;  /* 0x0100000003027b82 */ /* 0x000f220000000a00 */
[----:B------:R-:W5:Y:S01]  /*74f0*/  LDCU.64 UR4, c[0x4][0x10] ;  /* 0x01000200ff0477ac */ /* 0x000f620008000a00 */
[----:B---3--:R-:W-:Y:S01]  /*7500*/  MOV R5, UR9 ;  /* 0x0000000900057c02 */ /* 0x008fe20008000f00 */
[----:B------:R-:W-:Y:S01]  /*7510*/  IMAD.U32 R4, RZ, RZ, UR8 ;  /* 0x00000008ff047e24 */ /* 0x000fe2000f8e00ff */
[----:B-1----:R-:W-:Y:S01]  /*7520*/  MOV R7, UR7 ;  /* 0x0000000700077c02 */ /* 0x002fe20008000f00 */
[----:B------:R-:W-:Y:S01]  /*7530*/  IMAD.U32 R6, RZ, RZ, UR6 ;  /* 0x00000006ff067e24 */ /* 0x000fe2000f8e00ff */
[----:B-----5:R-:W-:Y:S01]  /*7540*/  MOV R11, UR5 ;  /* 0x00000005000b7c02 */ /* 0x020fe20008000f00 */
[----:B------:R-:W-:Y:S02]  /*7550*/  IMAD.U32 R10, RZ, RZ, UR4 ;  /* 0x00000004ff0a7e24 */ /* 0x000fe4000f8e00ff */
[----:B------:R-:W-:Y:S07]  /*7560*/  LEPC R20, `(.L_x_127) ;  /* 0x000000001014794e */ /* 0x000fee0000000000 */
[----:B--2-4-:R-:W-:Y:S05]  /*7570*/  CALL.ABS.NOINC R2 ;  /* 0x0000000002007343 */ /* 0x014fea0003c00000 */
.L_x_127:
[----:B------:R-:W-:Y:S01]  /*7580*/  ISETP.NE.AND P6, PT, R58, RZ, PT ;  /* 0x000000ff3a00720c */ /* 0x000fe20003fc5270 */
[----:B------:R-:W-:Y:S05]  /*7590*/  WARPSYNC.ALL ;  /* 0x0000000000007948 */ /* 0x000fea0003800000 */
[----:B------:R-:W-:Y:S01]  /*75a0*/  R2UR UR4, R25 ;  /* 0x00000000190472ca */ /* 0x000fe200000e0000 */
[--C-:B-1--4-:R-:W-:Y:S01]  /*75b0*/  HADD2.F32 R3, -RZ, R28.reuse.H0_H0 ;  /* 0x2000001cff037230 */ /* 0x112fe20000004100 */
[----:B------:R-:W1:Y:S01]  /*75c0*/  S2R R65, SR_CgaCtaId ;  /* 0x0000000000417919 */ /* 0x000e620000008800 */
[--C-:B------:R-:W-:Y:S01]  /*75d0*/  HADD2.F32 R20, -RZ, R29.reuse.H0_H0 ;  /* 0x2000001dff147230 */ /* 0x100fe20000004100 */
[----:B------:R-:W-:Y:S01]  /*75e0*/  ISETP.NE.AND P0, PT, R57, RZ, PT ;  /* 0x000000ff3900720c */ /* 0x000fe20003f05270 */
[----:B------:R-:W-:Y:S01]  /*75f0*/  HADD2.F32 R21, -RZ, R29.H1_H1 ;  /* 0x3000001dff157230 */ /* 0x000fe20000004100 */
[----:B------:R-:W-:Y:S07]  /*7600*/  BSSY.RECONVERGENT B0, `(.L_x_128) ;  /* 0x0000051000007945 */ /* 0x000fee0003800200 */
[----:B------:R-:W3:Y:S02]  /*7610*/  LDTM.16dp256bit.x4 R4, tmem[UR4+0x20] ;  /* 0x00002004000479ee */ /* 0x000ee40008120000 */
[C---:B---3--:R-:W-:Y:S01]  /*7620*/  FMUL R0, R24.reuse, R4 ;  /* 0x0000000418007220 */ /* 0x048fe20000400000 */
[----:B------:R-:W-:Y:S02]  /*7630*/  HADD2.F32 R4, -RZ, R28.H1_H1 ;  /* 0x3000001cff047230 */ /* 0x000fe40000004100 */
[C---:B------:R-:W-:Y:S01]  /*7640*/  FMUL R2, R24.reuse, R5 ;  /* 0x0000000518027220 */ /* 0x040fe20000400000 */
[C---:B------:R-:W-:Y:S01]  /*7650*/  FMUL R7, R24.reuse, R7 ;  /* 0x0000000718077220 */ /* 0x040fe20000400000 */
[C---:B------:R-:W-:Y:S01]  /*7660*/  FFMA R0, R27.reuse, R3, R0 ;  /* 0x000000031b007223 */ /* 0x040fe20000000000 */
[C---:B------:R-:W-:Y:S01]  /*7670*/  FMUL R3, R24.reuse, R6 ;  /* 0x0000000618037220 */ /* 0x040fe20000400000 */
[C---:B------:R-:W-:Y:S01]  /*7680*/  FFMA R2, R27.reuse, R4, R2 ;  /* 0x000000041b027223 */ /* 0x040fe20000000002 */
[C---:B------:R-:W-:Y:S01]  /*7690*/  FMUL R4, R24.reuse, R8 ;  /* 0x0000000818047220 */ /* 0x040fe20000400000 */
[----:B------:R-:W-:Y:S01]  /*76a0*/  FMUL R8, R24, R12 ;  /* 0x0000000c18087220 */ /* 0x000fe20000400000 */
[C---:B------:R-:W-:Y:S01]  /*76b0*/  FFMA R3, R27.reuse, R20, R3 ;  /* 0x000000141b037223 */ /* 0x040fe20000000003 */
[----:B------:R-:W-:Y:S01]  /*76c0*/  FFMA R7, R27, R21, R7 ;  /* 0x000000151b077223 */ /* 0x000fe20000000007 */
[----:B------:R-:W-:Y:S01]  /*76d0*/  F2FP.F16.F32.PACK_AB R32, R2, R0 ;  /* 0x000000000220723e */ /* 0x000fe200000000ff */
[C---:B------:R-:W-:Y:S01]  /*76e0*/  FMUL R12, R24.reuse, R16 ;  /* 0x00000010180c7220 */ /* 0x040fe20000400000 */
[--C-:B------:R-:W-:Y:S02]  /*76f0*/  HADD2.F32 R16, -RZ, R30.reuse.H0_H0 ;  /* 0x2000001eff107230 */ /* 0x100fe40000004100 */
[C---:B------:R-:W-:Y:S01]  /*7700*/  FMUL R5, R24.reuse, R9 ;  /* 0x0000000918057220 */ /* 0x040fe20000400000 */
[----:B------:R-:W-:Y:S01]  /*7710*/  F2FP.F16.F32.PACK_AB R33, R7, R3 ;  /* 0x000000030721723e */ /* 0x000fe200000000ff */
[----:B------:R-:W-:Y:S02]  /*7720*/  HADD2.F32 R0, -RZ, R30.H1_H1 ;  /* 0x3000001eff007230 */ /* 0x000fe40000004100 */
[C---:B------:R-:W-:Y:S01]  /*7730*/  FMUL R6, R24.reuse, R10 ;  /* 0x0000000a18067220 */ /* 0x040fe20000400000 */
[--C-:B------:R-:W-:Y:S02]  /*7740*/  HADD2.F32 R2, -RZ, R31.reuse.H0_H0 ;  /* 0x2000001fff027230 */ /* 0x100fe40000004100 */
[C---:B------:R-:W-:Y:S01]  /*7750*/  FMUL R11, R24.reuse, R11 ;  /* 0x0000000b180b7220 */ /* 0x040fe20000400000 */
[----:B------:R-:W-:Y:S02]  /*7760*/  HADD2.F32 R3, -RZ, R31.H1_H1 ;  /* 0x3000001fff037230 */ /* 0x000fe40000004100 */
[C---:B------:R-:W-:Y:S01]  /*7770*/  FFMA R4, R27.reuse, R16, R4 ;  /* 0x000000101b047223 */ /* 0x040fe20000000004 */
[C---:B------:R-:W-:Y:S01]  /*7780*/  FFMA R5, R27.reuse, R0, R5 ;  /* 0x000000001b057223 */ /* 0x040fe20000000005 */
[C---:B------:R-:W-:Y:S01]  /*7790*/  FFMA R6, R27.reuse, R2, R6 ;  /* 0x000000021b067223 */ /* 0x040fe20000000006 */
[--C-:B------:R-:W-:Y:S02]  /*77a0*/  HADD2.F32 R0, -RZ, R36.reuse.H0_H0 ;  /* 0x20000024ff007230 */ /* 0x100fe40000004100 */
[----:B------:R-:W-:Y:S01]  /*77b0*/  FFMA R11, R27, R3, R11 ;  /* 0x000000031b0b7223 */ /* 0x000fe2000000000b */
[----:B------:R-:W-:Y:S01]  /*77c0*/  HADD2.F32 R2, -RZ, R36.H1_H1 ;  /* 0x30000024ff027230 */ /* 0x000fe20000004100 */
[----:B------:R-:W-:Y:S01]  /*77d0*/  F2FP.F16.F32.PACK_AB R34, R5, R4 ;  /* 0x000000040522723e */ /* 0x000fe200000000ff */
[C---:B------:R-:W-:Y:S01]  /*77e0*/  FMUL R9, R24.reuse, R13 ;  /* 0x0000000d18097220 */ /* 0x040fe20000400000 */
[--C-:B------:R-:W-:Y:S01]  /*77f0*/  HADD2.F32 R3, -RZ, R37.reuse.H0_H0 ;  /* 0x20000025ff037230 */ /* 0x100fe20000004100 */
[----:B------:R-:W-:Y:S01]  /*7800*/  F2FP.F16.F32.PACK_AB R35, R11, R6 ;  /* 0x000000060b23723e */ /* 0x000fe200000000ff */
[C---:B------:R-:W-:Y:S01]  /*7810*/  FMUL R10, R24.reuse, R14 ;  /* 0x0000000e180a7220 */ /* 0x040fe20000400000 */
[C---:B------:R-:W-:Y:S01]  /*7820*/  FFMA R8, R27.reuse, R0, R8 ;  /* 0x000000001b087223 */ /* 0x040fe20000000008 */
[C---:B------:R-:W-:Y:S01]  /*7830*/  FFMA R9, R27.reuse, R2, R9 ;  /* 0x000000021b097223 */ /* 0x040fe20000000009 */
[----:B------:R-:W-:Y:S01]  /*7840*/  HADD2.F32 R0, -RZ, R37.H1_H1 ;  /* 0x30000025ff007230 */ /* 0x000fe20000004100 */
[----:B------:R3:W-:Y:S01]  /*7850*/  STSM.16.M88.4 [R60+0x1400], R32 ;  /* 0x001400203c007844 */ /* 0x0007e20000000200 */
[----:B------:R-:W-:Y:S01]  /*7860*/  FFMA R10, R27, R3, R10 ;  /* 0x000000031b0a7223 */ /* 0x000fe2000000000a */
[C---:B------:R-:W-:Y:S01]  /*7870*/  FMUL R15, R24.reuse, R15 ;  /* 0x0000000f180f7220 */ /* 0x040fe20000400000 */
[----:B------:R-:W-:Y:S01]  /*7880*/  F2FP.F16.F32.PACK_AB R8, R9, R8 ;  /* 0x000000080908723e */ /* 0x000fe200000000ff */
[--C-:B------:R-:W-:Y:S02]  /*7890*/  HADD2.F32 R2, -RZ, R38.reuse.H0_H0 ;  /* 0x20000026ff027230 */ /* 0x100fe40000004100 */
[C---:B------:R-:W-:Y:S01]  /*78a0*/  FMUL R13, R24.reuse, R17 ;  /* 0x00000011180d7220 */ /* 0x040fe20000400000 */
[----:B------:R-:W-:Y:S02]  /*78b0*/  HADD2.F32 R3, -RZ, R38.H1_H1 ;  /* 0x30000026ff037230 */ /* 0x000fe40000004100 */
[C---:B------:R-:W-:Y:S01]  /*78c0*/  FMUL R14, R24.reuse, R18 ;  /* 0x00000012180e7220 */ /* 0x040fe20000400000 */
[--C-:B------:R-:W-:Y:S02]  /*78d0*/  HADD2.F32 R4, -RZ, R39.reuse.H0_H0 ;  /* 0x20000027ff047230 */ /* 0x100fe40000004100 */
[C---:B------:R-:W-:Y:S01]  /*78e0*/  FFMA R15, R27.reuse, R0, R15 ;  /* 0x000000001b0f7223 */ /* 0x040fe2000000000f */
[----:B------:R-:W-:Y:S01]  /*78f0*/  MOV R0, UR46 ;  /* 0x0000002e00007c02 */ /* 0x000fe20008000f00 */
[----:B------:R-:W-:Y:S02]  /*7900*/  HADD2.F32 R5, -RZ, R39.H1_H1 ;  /* 0x30000027ff057230 */ /* 0x000fe40000004100 */
[----:B------:R-:W-:Y:S01]  /*7910*/  FMUL R19, R24, R19 ;  /* 0x0000001318137220 */ /* 0x000fe20000400000 */
[C---:B------:R-:W-:Y:S01]  /*7920*/  FFMA R12, R27.reuse, R2, R12 ;  /* 0x000000021b0c7223 */ /* 0x040fe2000000000c */
[C---:B------:R-:W-:Y:S01]  /*7930*/  FFMA R13, R27.reuse, R3, R13 ;  /* 0x000000031b0d7223 */ /* 0x040fe2000000000d */
[C---:B------:R-:W-:Y:S01]  /*7940*/  FFMA R14, R27.reuse, R4, R14 ;  /* 0x000000041b0e7223 */ /* 0x040fe2000000000e */
[----:B------:R-:W-:Y:S01]  /*7950*/  FFMA R19, R27, R5, R19 ;  /* 0x000000051b137223 */ /* 0x000fe20000000013 */
[----:B------:R-:W-:Y:S02]  /*7960*/  F2FP.F16.F32.PACK_AB R9, R15, R10 ;  /* 0x0000000a0f09723e */ /* 0x000fe400000000ff */
[----:B------:R-:W-:Y:S02]  /*7970*/  F2FP.F16.F32.PACK_AB R10, R13, R12 ;  /* 0x0000000c0d0a723e */ /* 0x000fe400000000ff */
[----:B------:R-:W-:Y:S02]  /*7980*/  F2FP.F16.F32.PACK_AB R11, R19, R14 ;  /* 0x0000000e130b723e */ /* 0x000fe400000000ff */
[----:B------:R-:W-:Y:S02]  /*7990*/  @P6 LEA R0, R0, UR44, 0x3 ;  /* 0x0000002c00006c11 */ /* 0x000fe4000f8e18ff */
[----:B------:R-:W-:Y:S01]  /*79a0*/  LEA R2, R61, UR44, 0x3 ;  /* 0x0000002c3d027c11 */ /* 0x000fe2000f8e18ff */
[----:B------:R3:W-:Y:S01]  /*79b0*/  STSM.16.M88.4 [R59+0x1400], R8 ;  /* 0x001400083b007844 */ /* 0x0007e20000000200 */
[----:B------:R-:W-:Y:S02]  /*79c0*/  @P6 IADD3 R0, PT, PT, R0, 0x130, RZ ;  /* 0x0000013000006810 */ /* 0x000fe40007ffe0ff */
[----:B------:R-:W-:Y:S01]  /*79d0*/  @P6 SHF.L.U32 R3, R55, 0x1f, RZ ;  /* 0x0000001f37036819 */ /* 0x000fe200000006ff */
[----:B------:R-:W-:Y:S01]  /*79e0*/  @!PT LDS RZ, [RZ] ;  /* 0x00000000fffff984 */ /* 0x000fe20000000800 */
[----:B------:R-:W-:Y:S01]  /*79f0*/  @!PT LDS RZ, [RZ] ;  /* 0x00000000fffff984 */ /* 0x000fe20000000800 */
[----:B------:R-:W-:Y:S01]  /*7a00*/  @!PT LDS RZ, [RZ] ;  /* 0x00000000fffff984 */ /* 0x000fe20000000800 */
[----:B------:R-:W-:Y:S01]  /*7a10*/  @!PT LDS RZ, [RZ] ;  /* 0x00000000fffff984 */ /* 0x000fe20000000800 */
[----:B------:R4:W-:Y:S06]  /*7a20*/  MEMBAR.ALL.CTA ;  /* 0x0000000000007992 */ /* 0x0009ec0000008000 */
[----:B----4-:R-:W4:Y:S01]  /*7a30*/  FENCE.VIEW.ASYNC.S ;  /* 0x00000000000073c6 */ /* 0x010f220000000000 */
[----:B-1----:R-:W-:Y:S01]  /*7a40*/  @P6 PRMT R0, R65, 0x654, R0 ;  /* 0x0000065441006816 */ /* 0x002fe20000000000 */
[----:B----4-:R-:W-:Y:S06]  /*7a50*/  BAR.SYNC.DEFER_BLOCKING 0x1, 0x80 ;  /* 0x0042000000007b1d */ /* 0x010fec0000010000 */
[----:B------:R-:W-:Y:S05]  /*7a60*/  @P0 BRA `(.L_x_129) ;  /* 0x0000000000280947 */ /* 0x000fea0003800000 */
[----:B------:R-:W1:Y:S01]  /*7a70*/  LDCU.64 UR6, c[0x0][0x348] ;  /* 0x00006900ff0677ac */ /* 0x000e620008000a00 */
[----:B------:R-:W-:Y:S02]  /*7a80*/  UIADD3 UR9, UPT, UPT, UR49, 0x20, URZ ;  /* 0x0000002031097890 */ /* 0x000fe4000fffe0ff */
[----:B------:R-:W-:Y:S01]  /*7a90*/  UIADD3 UR8, UPT, UPT, UR44, 0x1400, URZ ;  /* 0x000014002c087890 */ /* 0x000fe2000fffe0ff */
[----:B------:R-:W-:Y:S01]  /*7aa0*/  UMOV UR10, UR50 ;  /* 0x00000032000a7c82 */ /* 0x000fe20008000000 */
[----:B------:R-:W-:Y:S01]  /*7ab0*/  UMOV UR11, UR36 ;  /* 0x00000024000b7c82 */ /* 0x000fe20008000000 */
[----:B-1----:R-:W-:Y:S04]  /*7ac0*/  UIADD3 UR4, UP0, UPT, UR6, 0x680, URZ ;  /* 0x0000068006047890 */ /* 0x002fe8000ff1e0ff */
[----:B------:R-:W-:Y:S09]  /*7ad0*/  UIADD3.X UR5, UPT, UPT, URZ, UR7, URZ, UP0, !UPT ;  /* 0x00000007ff057290 */ /* 0x000ff200087fe4ff */
[----:B------:R1:W-:Y:S01]  /*7ae0*/  UTMASTG.3D [UR8], [UR4] ;  /* 0x00000008040073b5 */ /* 0x0003e20008010000 */
[----:B------:R0:W-:Y:S01]  /*7af0*/  UTMACMDFLUSH ;  /* 0x00000000000079b7 */ /* 0x0001e20000000000 */
[----:B-1----:R-:W-:Y:S04]  /*7b00*/  DEPBAR.LE SB0, 0x1 ;  /* 0x000080400000791a */ /* 0x002fe80000000000 */
.L_x_129:
[----:B------:R-:W-:Y:S05]  /*7b10*/  BSYNC.RECONVERGENT B0 ;  /* 0x0000000000007941 */ /* 0x000fea0003800200 */
.L_x_128:
[----:B------:R-:W-:Y:S01]  /*7b20*/  BAR.SYNC.DEFER_BLOCKING 0x1, 0x80 ;  /* 0x0042000000007b1d */ /* 0x000fe20000010000 */
[----:B------:R-:W-:Y:S04]  /*7b30*/  UIADD3 UR4, UPT, UPT, UR46, 0x1, URZ ;  /* 0x000000012e047890 */ /* 0x000fe8000fffe0ff */
[----:B------:R-:W-:Y:S04]  /*7b40*/  UISETP.NE.AND UP0, UPT, UR4, 0x4, UPT ;  /* 0x000000040400788c */ /* 0x000fe8000bf05270 */
[----:B------:R-:W-:Y:S01]  /*7b50*/  USEL UR45, UR4, URZ, UP0 ;  /* 0x000000ff042d7287 */ /* 0x000fe20008000000 */
[----:B------:R1:W-:Y:S01]  /*7b60*/  @P6 SYNCS.ARRIVE.TRANS64.RED.A1T0 RZ, [R0+URZ], RZ ;  /* 0x000000ff00ff69a7 */ /* 0x0003e200081004ff */
[----:B------:R-:W-:Y:S01]  /*7b70*/  BSSY B1, `(.L_x_130) ;  /* 0x0000014000017945 */ /* 0x000fe20003800000 */
[----:B------:R-:W4:Y:S02]  /*7b80*/  @P6 SYNCS.PHASECHK.TRANS64.TRYWAIT P0, [R2+URZ+0x110], R3 ;  /* 0x00011003020065a7 */ /* 0x000f2400080011ff */
[----:B----4-:R-:W-:Y:S01]  /*7b90*/  @P6 SEL R63, RZ, 0x1, !P0 ;  /* 0x00000001ff3f6807 */ /* 0x010fe20004000000 */
[----:B-1----:R-:W-:Y:S06]  /*7ba0*/  @!P6 BRA `(.L_x_131) ;  /* 0x000000000040e947 */ /* 0x002fec0003800000 */
[----:B------:R-:W-:Y:S01]  /*7bb0*/  ISETP.NE.AND P1, PT, R64, RZ, PT ;  /* 0x000000ff4000720c */ /* 0x000fe20003f25270 */
[----:B------:R-:W-:Y:S01]  /*7bc0*/  BSSY B0, `(.L_x_132) ;  /* 0x0000009000007945 */ /* 0x000fe20003800000 */
[----:B------:R-:W-:Y:S11]  /*7bd0*/  ISETP.NE.AND P0, PT, R63, RZ, PT ;  /* 0x000000ff3f00720c */ /* 0x000ff60003f05270 */
[----:B------:R-:W-:Y:S05]  /*7be0*/  @P1 IMAD R3, R61, 0x1000, R62 ;  /* 0x000010003d031824 */ /* 0x000fea00078e023e */
[----:B------:R-:W-:Y:S05]  /*7bf0*/  @P1 IADD3 R0, PT, PT, R3, UR44, RZ ;  /* 0x0000002c03001c10 */ /* 0x000fea000fffe0ff */
[----:B------:R-:W-:Y:S01]  /*7c00*/  @P1 IMAD.IADD R0, R56, 0x1, R0 ;  /* 0x0000000138001824 */ /* 0x000fe200078e0200 */
[----:B------:R-:W-:Y:S06]  /*7c10*/  @P0 BRA `(.L_x_133) ;  /* 0x00000000000c0947 */ /* 0x000fec0003800000 */
[----:B------:R-:W-:Y:S04]  /*7c20*/  SHF.L.U32 R4, R55, 0x1f, RZ ;  /* 0x0000001f37047819 */ /* 0x000fe800000006ff */
[----:B------:R-:W1:Y:S02]  /*7c30*/  SYNCS.PHASECHK.TRANS64.TRYWAIT P0, [R2+URZ+0x110], R4 ;  /* 0x00011004020075a7 */ /* 0x000e6400080011ff */
[----:B-1----:R-:W-:Y:S05]  /*7c40*/  @!P0 BRA `(.L_x_134) ;  /* 0x0000002000d08947 */ /* 0x002fea0003800000 */
.L_x_133:
[----:B------:R-:W-:Y:S05]  /*7c50*/  BSYNC B0 ;  /* 0x0000000000007941 */ /* 0x000fea0003800000 */
.L_x_132:
[----:B------:R-:W-:Y:S02]  /*7c60*/  ISETP.NE.AND P0, PT, R64, RZ, PT ;  /* 0x000000ff4000720c */ /* 0x000fe40003f05270 */
[----:B------:R-:W-:Y:S11]  /*7c70*/  IADD3 R61, PT, PT, R61, 0x1, RZ ;  /* 0x000000013d3d7810 */ /* 0x000ff60007ffe0ff */
[----:B------:R-:W-:Y:S05]  /*7c80*/  @P0 WARPSYNC.ALL ;  /* 0x0000000000000948 */ /* 0x000fea0003800000 */
[----:B------:R4:W1:Y:S04]  /*7c90*/  @P0 LDSM.16.M88.4 R28, [R3+UR44+0x400] ;  /* 0x0004002c031c083b */ /* 0x0008680008000200 */
[----:B------:R4:W1:Y:S02]  /*7ca0*/  @P0 LDSM.16.M88.4 R36, [R0+0x400] ;  /* 0x000400000024083b */ /* 0x0008640000000200 */
.L_x_131:
[----:B------:R-:W-:Y:S05]  /*7cb0*/  BSYNC B1 ;  /* 0x0000000000017941 */ /* 0x000fea0003800000 */
.L_x_130:
[----:B----4-:R-:W-:Y:S05]  /*7cc0*/  VIADD R0, R25, 0x40 ;  /* 0x0000004019007836 */ /* 0x010fea0000000000 */
[----:B------:R-:W-:Y:S04]  /*7cd0*/  SHF.R.U32.HI R0, RZ, 0x15, R0 ;  /* 0x00000015ff007819 */ /* 0x000fe80000011600 */
[----:B------:R-:W-:Y:S11]  /*7ce0*/  LOP3.LUT P0, RZ, R0, 0x3, R46, 0x48, !PT ;  /* 0x0000000300ff7812 */ /* 0x000ff6000780482e */
[----:B------:R-:W-:Y:S02]  /*7cf0*/  @!UPT UIADD3 URZ, UPT, UPT, URZ, URZ, URZ ;  /* 0x000000fffffff290 */ /* 0x000fe4000fffe0ff */
[----:B------:R-:W-:Y:S05]  /*7d00*/  @!P0 BRA `(.L_x_135) ;  /* 0x0000000000408947 */ /* 0x000fea0003800000 */
[----:B------:R-:W4:Y:S01]  /*7d10*/  LDCU.64 UR8, c[0x4][0x70] ;  /* 0x01000e00ff0877ac */ /* 0x000f220008000a00 */
[----:B------:R-:W-:Y:S01]  /*7d20*/  MOV R3, 0x0 ;  /* 0x0000000000037802 */ /* 0x000fe20000000f00 */
[----:B------:R-:W-:Y:S02]  /*7d30*/  HFMA2 R12, -RZ, RZ, 0, 5.9604644775390625e-08 ;  /* 0x00000001ff0c7431 */ /* 0x000fe400000001ff */
[----:B---3--:R-:W-:Y:S02]  /*7d40*/  IMAD.MOV.U32 R8, RZ, RZ, 0x192 ;  /* 0x00000192ff087424 */ /* 0x008fe400078e00ff */
[----:B------:R-:W-:Y:S01]  /*7d50*/  IMAD.MOV.U32 R13, RZ, RZ, RZ ;  /* 0x000000ffff0d7224 */ /* 0x000fe200078e00ff */
[----:B------:R-:W3:Y:S01]  /*7d60*/  LDCU.64 UR6, c[0x4][0x78] ;  /* 0x01000f00ff0677ac */ /* 0x000ee20008000a00 */
[----:B-1----:R-:W1:Y:S01]  /*7d70*/  LDC.64 R2, c[0x4][R3] ;  /* 0x0100000003027b82 */ /* 0x002e620000000a00 */
[----:B------:R-:W5:Y:S01]  /*7d80*/  LDCU.64 UR4, c[0x4][0x10] ;  /* 0x01000200ff0477ac */ /* 0x000f620008000a00 */
[----:B----4-:R-:W-:Y:S01]  /*7d90*/  MOV R5, UR9 ;  /* 0x0000000900057c02 */ /* 0x010fe20008000f00 */
[----:B------:R-:W-:Y:S01]  /*7da0*/  IMAD.U32 R4, RZ, RZ, UR8 ;  /* 0x00000008ff047e24 */ /* 0x000fe2000f8e00ff */
[----:B---3--:R-:W-:Y:S01]  /*7db0*/  MOV R7, UR7 ;  /* 0x0000000700077c02 */ /* 0x008fe20008000f00 */
[----:B------:R-:W-:Y:S01]  /*7dc0*/  IMAD.U32 R6, RZ, RZ, UR6 ;  /* 0x00000006ff067e24 */ /* 0x000fe2000f8e00ff */
[----:B-----5:R-:W-:Y:S01]  /*7dd0*/  MOV R11, UR5 ;  /* 0x00000005000b7c02 */ /* 0x020fe20008000f00 */
[----:B------:R-:W-:Y:S02]  /*7de0*/  IMAD.U32 R10, RZ, RZ, UR4 ;  /* 0x00000004ff0a7e24 */ /* 0x000fe4000f8e00ff */
[----:B------:R-:W-:Y:S07]  /*7df0*/  LEPC R20, `(.L_x_135) ;  /* 0x000000001014794e */ /* 0x000fee0000000000 */
[----:B-12---:R-:W-:Y:S05]  /*7e00*/  CALL.ABS.NOINC R2 ;  /* 0x0000000002007343 */ /* 0x006fea0003c00000 */
.L_x_135:
[----:B------:R-:W-:Y:S01]  /*7e10*/  ISETP.NE.AND P6, PT, R58, RZ, PT ;  /* 0x000000ff3a00720c */ /* 0x000fe20003fc5270 */
[----:B------:R-:W-:Y:S05]  /*7e20*/  WARPSYNC.ALL ;  /* 0x0000000000007948 */ /* 0x000fea0003800000 */
[----:B------:R-:W-:Y:S01]  /*7e30*/  R2UR UR4, R25 ;  /* 0x00000000190472ca */ /* 0x000fe200000e0000 */
[--C-:B-1----:R-:W-:Y:S01]  /*7e40*/  HADD2.F32 R3, -RZ, R28.reuse.H0_H0 ;  /* 0x2000001cff037230 */ /* 0x102fe20000004100 */
[----:B------:R-:W-:Y:S01]  /*7e50*/  ISETP.NE.AND P0, PT, R57, RZ, PT ;  /* 0x000000ff3900720c */ /* 0x000fe20003f05270 */
[--C-:B------:R-:W-:Y:S01]  /*7e60*/  HADD2.F32 R20, -RZ, R29.reuse.H0_H0 ;  /* 0x2000001dff147230 */ /* 0x100fe20000004100 */
[----:B------:R-:W-:Y:S01]  /*7e70*/  BSSY.RECONVERGENT B0, `(.L_x_136) ;  /* 0x0000052000007945 */ /* 0x000fe20003800200 */
[----:B------:R-:W-:Y:S08]  /*7e80*/  HADD2.F32 R21, -RZ, R29.H1_H1 ;  /* 0x3000001dff157230 */ /* 0x000ff00000004100 */
[----:B---3--:R-:W1:Y:S02]  /*7e90*/  LDTM.16dp256bit.x4 R4, tmem[UR4+0x40] ;  /* 0x00004004000479ee */ /* 0x008e640008120000 */
[C---:B-1----:R-:W-:Y:S01]  /*7ea0*/  FMUL R0, R24.reuse, R4 ;  /* 0x0000000418007220 */ /* 0x042fe20000400000 */
[----:B------:R-:W-:Y:S02]  /*7eb0*/  HADD2.F32 R4, -RZ, R28.H1_H1 ;  /* 0x3000001cff047230 */ /* 0x000fe40000004100 */
[C---:B------:R-:W-:Y:S01]  /*7ec0*/  FMUL R2, R24.reuse, R5 ;  /* 0x0000000518027220 */ /* 0x040fe20000400000 */
[C---:B------:R-:W-:Y:S01]  /*7ed0*/  FMUL R7, R24.reuse, R7 ;  /* 0x0000000718077220 */ /* 0x040fe20000400000 */
[C---:B------:R-:W-:Y:S01]  /*7ee0*/  FFMA R0, R27.reuse, R3, R0 ;  /* 0x000000031b007223 */ /* 0x040fe20000000000 */
[C---:B------:R-:W-:Y:S01]  /*7ef0*/  FMUL R3, R24.reuse, R6 ;  /* 0x0000000618037220 */ /* 0x040fe20000400000 */
[C---:B------:R-:W-:Y:S01]  /*7f00*/  FFMA R2, R27.reuse, R4, R2 ;  /* 0x000000041b027223 */ /* 0x040fe20000000002 */
[C---:B------:R-:W-:Y:S01]  /*7f10*/  FMUL R4, R24.reuse, R8 ;  /* 0x0000000818047220 */ /* 0x040fe20000400000 */
[C---:B------:R-:W-:Y:S01]  /*7f20*/  FMUL R8, R24.reuse, R12 ;  /* 0x0000000c18087220 */ /* 0x040fe20000400000 */
[----:B------:R-:W-:Y:S01]  /*7f30*/  FMUL R12, R24, R16 ;  /* 0x00000010180c7220 */ /* 0x000fe20000400000 */
[C---:B------:R-:W-:Y:S01]  /*7f40*/  FFMA R3, R27.reuse, R20, R3 ;  /* 0x000000141b037223 */ /* 0x040fe20000000003 */
[----:B------:R-:W-:Y:S01]  /*7f50*/  F2FP.F16.F32.PACK_AB R32, R2, R0 ;  /* 0x000000000220723e */ /* 0x000fe200000000ff */
[--C-:B------:R-:W-:Y:S02]  /*7f60*/  HADD2.F32 R16, -RZ, R30.reuse.H0_H0 ;  /* 0x2000001eff107230 */ /* 0x100fe40000004100 */
[C---:B------:R-:W-:Y:S01]  /*7f70*/  FMUL R5, R24.reuse, R9 ;  /* 0x0000000918057220 */ /* 0x040fe20000400000 */
[----:B------:R-:W-:Y:S02]  /*7f80*/  HADD2.F32 R0, -RZ, R30.H1_H1 ;  /* 0x3000001eff007230 */ /* 0x000fe40000004100 */
[C---:B------:R-:W-:Y:S01]  /*7f90*/  FFMA R7, R27.reuse, R21, R7 ;  /* 0x000000151b077223 */ /* 0x040fe20000000007 */
[--C-:B------:R-:W-:Y:S02]  /*7fa0*/  HADD2.F32 R2, -RZ, R31.reuse.H0_H0 ;  /* 0x2000001fff027230 */ /* 0x100fe40000004100 */
[C---:B------:R-:W-:Y:S01]  /*7fb0*/  FMUL R6, R24.reuse, R10 ;  /* 0x0000000a18067220 */ /* 0x040fe20000400000 */
[C---:B------:R-:W-:Y:S01]  /*7fc0*/  FFMA R4, R27.reuse, R16, R4 ;  /* 0x000000101b047223 */ /* 0x040fe20000000004 */
[----:B------:R-:W-:Y:S01]  /*7fd0*/  FFMA R5, R27, R0, R5 ;  /* 0x000000001b057223 */ /* 0x000fe20000000005 */
[----:B------:R-:W-:Y:S01]  /*7fe0*/  F2FP.F16.F32.PACK_AB R33, R7, R3 ;  /* 0x000000030721723e */ /* 0x000fe200000000ff */
[----:B------:R-:W-:Y:S02]  /*7ff0*/  HADD2.F32 R16, -RZ, R31.H1_H1 ;  /* 0x3000001fff107230 */ /* 0x000fe40000004100 */
        /* <DEDUP_REMOVED lines=9> */
[C---:B------:R-:W-:Y:S01]  /*8090*/  FFMA R8, R27.reuse, R0, R8 ;  /* 0x000000001b087223 */ /* 0x040fe20000000008 */
[C---:B------:R-:W-:Y:S01]  /*80a0*/  FFMA R9, R27.reuse, R2, R9 ;  /* 0x000000021b097223 */ /* 0x040fe20000000009 */
[----:B------:R-:W-:Y:S02]  /*80b0*/  HADD2.F32 R0, -RZ, R37.H1_H1 ;  /* 0x30000025ff007230 */ /* 0x000fe40000004100 */
[----:B------:R-:W-:Y:S01]  /*80c0*/  FFMA R10, R27, R3, R10 ;  /* 0x000000031b0a7223 */ /* 0x000fe2000000000a */
[----:B------:R-:W-:Y:S01]  /*80d0*/  F2FP.F16.F32.PACK_AB R35, R11, R6 ;  /* 0x000000060b23723e */ /* 0x000fe200000000ff */
[C---:B------:R-:W-:Y:S01]  /*80e0*/  FMUL R15, R24.reuse, R15 ;  /* 0x0000000f180f7220 */ /* 0x040fe20000400000 */
[--C-:B------:R-:W-:Y:S02]  /*80f0*/  HADD2.F32 R2, -RZ, R38.reuse.H0_H0 ;  /* 0x20000026ff027230 */ /* 0x100fe40000004100 */
[C---:B------:R-:W-:Y:S01]  /*8100*/  FMUL R13, R24.reuse, R17 ;  /* 0x00000011180d7220 */ /* 0x040fe20000400000 */
[----:B------:R-:W-:Y:S01]  /*8110*/  HADD2.F32 R3, -RZ, R38.H1_H1 ;  /* 0x30000026ff037230 */ /* 0x000fe20000004100 */
[----:B------:R1:W-:Y:S01]  /*8120*/  STSM.16.M88.4 [R60+0x2400], R32 ;  /* 0x002400203c007844 */ /* 0x0003e20000000200 */
[----:B------:R-:W-:Y:S01]  /*8130*/  F2FP.F16.F32.PACK_AB R8, R9, R8 ;  /* 0x000000080908723e */ /* 0x000fe200000000ff */
[--C-:B------:R-:W-:Y:S02]  /*8140*/  HADD2.F32 R4, -RZ, R39.reuse.H0_H0 ;  /* 0x20000027ff047230 */ /* 0x100fe40000004100 */
[C---:B------:R-:W-:Y:S01]  /*8150*/  FMUL R14, R24.reuse, R18 ;  /* 0x00000012180e7220 */ /* 0x040fe20000400000 */
[----:B------:R-:W-:Y:S02]  /*8160*/  HADD2.F32 R5, -RZ, R39.H1_H1 ;  /* 0x30000027ff057230 */ /* 0x000fe40000004100 */
[C---:B------:R-:W-:Y:S01]  /*8170*/  FFMA R15, R27.reuse, R0, R15 ;  /* 0x000000001b0f7223 */ /* 0x040fe2000000000f */
[----:B------:R-:W-:Y:S01]  /*8180*/  MOV R0, UR45 ;  /* 0x0000002d00007c02 */ /* 0x000fe20008000f00 */
        /* <DEDUP_REMOVED lines=18> */
[----:B---3--:R-:W3:Y:S01]  /*82b0*/  FENCE.VIEW.ASYNC.S ;  /* 0x00000000000073c6 */ /* 0x008ee20000000000 */
[----:B------:R-:W-:Y:S01]  /*82c0*/  @P6 PRMT R0, R65, 0x654, R0 ;  /* 0x0000065441006816 */ /* 0x000fe20000000000 */
[----:B---3--:R-:W-:Y:S06]  /*82d0*/  BAR.SYNC.DEFER_BLOCKING 0x1, 0x80 ;  /* 0x0042000000007b1d */ /* 0x008fec0000010000 */
[----:B------:R-:W-:Y:S05]  /*82e0*/  @P0 BRA `(.L_x_137) ;  /* 0x0000000000280947 */ /* 0x000fea0003800000 */
[----:B------:R-:W3:Y:S01]  /*82f0*/  LDCU.64 UR6, c[0x0][0x348] ;  /* 0x00006900ff0677ac */ /* 0x000ee20008000a00 */
[----:B------:R-:W-:Y:S02]  /*8300*/  UIADD3 UR9, UPT, UPT, UR49, 0x40, URZ ;  /* 0x0000004031097890 */ /* 0x000fe4000fffe0ff */
[----:B------:R-:W-:Y:S01]  /*8310*/  UIADD3 UR8, UPT, UPT, UR44, 0x2400, URZ ;  /* 0x000024002c087890 */ /* 0x000fe2000fffe0ff */
[----:B------:R-:W-:Y:S01]  /*8320*/  UMOV UR10, UR50 ;  /* 0x00000032000a7c82 */ /* 0x000fe20008000000 */
[----:B------:R-:W-:Y:S01]  /*8330*/  UMOV UR11, UR36 ;  /* 0x00000024000b7c82 */ /* 0x000fe20008000000 */
[----:B---3--:R-:W-:Y:S04]  /*8340*/  UIADD3 UR4, UP0, UPT, UR6, 0x680, URZ ;  /* 0x0000068006047890 */ /* 0x008fe8000ff1e0ff */
[----:B------:R-:W-:Y:S09]  /*8350*/  UIADD3.X UR5, UPT, UPT, URZ, UR7, URZ, UP0, !UPT ;  /* 0x00000007ff057290 */ /* 0x000ff200087fe4ff */
[----:B------:R3:W-:Y:S01]  /*8360*/  UTMASTG.3D [UR8], [UR4] ;  /* 0x00000008040073b5 */ /* 0x0007e20008010000 */
[----:B------:R0:W-:Y:S01]  /*8370*/  UTMACMDFLUSH ;  /* 0x00000000000079b7 */ /* 0x0001e20000000000 */
[----:B---3--:R-:W-:Y:S04]  /*8380*/  DEPBAR.LE SB0, 0x1 ;  /* 0x000080400000791a */ /* 0x008fe80000000000 */
.L_x_137:
[----:B------:R-:W-:Y:S05]  /*8390*/  BSYNC.RECONVERGENT B0 ;  /* 0x0000000000007941 */ /* 0x000fea0003800200 */
.L_x_136:
        /* <DEDUP_REMOVED lines=8> */
[----:B---3--:R-:W-:Y:S06]  /*8420*/  @!P6 BRA `(.L_x_139) ;  /* 0x000000000040e947 */ /* 0x008fec0003800000 */
        /* <DEDUP_REMOVED lines=8> */
[----:B------:R-:W3:Y:S02]  /*84b0*/  SYNCS.PHASECHK.TRANS64.TRYWAIT P0, [R3+URZ+0x110], R0 ;  /* 0x00011000030075a7 */ /* 0x000ee400080011ff */
[----:B---3--:R-:W-:Y:S05]  /*84c0*/  @!P0 BRA `(.L_x_142) ;  /* 0x0000001800c48947 */ /* 0x008fea0003800000 */
.L_x_141:
[----:B------:R-:W-:Y:S05]  /*84d0*/  BSYNC B0 ;  /* 0x0000000000007941 */ /* 0x000fea0003800000 */
.L_x_140:
[----:B------:R-:W-:Y:S11]  /*84e0*/  ISETP.NE.AND P0, PT, R64, RZ, PT ;  /* 0x000000ff4000720c */ /* 0x000ff60003f05270 */
[----:B------:R-:W-:Y:S02]  /*84f0*/  @!UPT UIADD3 URZ, UPT, UPT, URZ, URZ, URZ ;  /* 0x000000fffffff290 */ /* 0x000fe4000fffe0ff */
[----:B------:R-:W-:Y:S05]  /*8500*/  @P0 WARPSYNC.ALL ;  /* 0x0000000000000948 */ /* 0x000fea0003800000 */
[----:B------:R4:W1:Y:S04]  /*8510*/  @P0 LDSM.16.M88.4 R28, [R61+UR44+0x400] ;  /* 0x0004002c3d1c083b */ /* 0x0008680008000200 */
[----:B------:R4:W1:Y:S02]  /*8520*/  @P0 LDSM.16.M88.4 R36, [R2+0x400] ;  /* 0x000400000224083b */ /* 0x0008640000000200 */
.L_x_139:
[----:B------:R-:W-:Y:S05]  /*8530*/  BSYNC B1 ;  /* 0x0000000000017941 */ /* 0x000fea0003800000 */
.L_x_138:
[----:B---3--:R-:W-:Y:S05]  /*8540*/  VIADD R0, R25, 0x60 ;  /* 0x0000006019007836 */ /* 0x008fea0000000000 */
[----:B------:R-:W-:Y:S04]  /*8550*/  SHF.R.U32.HI R0, RZ, 0x15, R0 ;  /* 0x00000015ff007819 */ /* 0x000fe80000011600 */
[----:B------:R-:W-:Y:S11]  /*8560*/  LOP3.LUT P0, RZ, R0, 0x3, R46, 0x48, !PT ;  /* 0x0000000300ff7812 */ /* 0x000ff6000780482e */
[----:B------:R-:W-:Y:S02]  /*8570*/  @!UPT UIADD3 URZ, UPT, UPT, URZ, URZ, URZ ;  /* 0x000000fffffff290 */ /* 0x000fe4000fffe0ff */
[----:B------:R-:W-:Y:S05]  /*8580*/  @!P0 BRA `(.L_x_143) ;  /* 0x0000000000408947 */ /* 0x000fea0003800000 */
[----:B------:R-:W3:Y:S01]  /*8590*/  LDCU.64 UR8, c[0x4][0x70] ;  /* 0x01000e00ff0877ac */ /* 0x000ee20008000a00 */
[----:B------:R-:W-:Y:S01]  /*85a0*/  MOV R3, 0x0 ;  /* 0x0000000000037802 */ /* 0x000fe20000000f00 */
[----:B------:R-:W-:Y:S02]  /*85b0*/  HFMA2 R12, -RZ, RZ, 0, 5.9604644775390625e-08 ;  /* 0x00000001ff0c7431 */ /* 0x000fe400000001ff */
[----:B-1----:R-:W-:Y:S02]  /*85c0*/  IMAD.MOV.U32 R8, RZ, RZ, 0x192 ;  /* 0x00000192ff087424 */ /* 0x002fe400078e00ff */
[----:B------:R-:W-:Y:S01]  /*85d0*/  IMAD.MOV.U32 R13, RZ, RZ, RZ ;  /* 0x000000ffff0d7224 */ /* 0x000fe200078e00ff */
[----:B------:R-:W1:Y:S01]  /*85e0*/  LDCU.64 UR6, c[0x4][0x78] ;  /* 0x01000f00ff0677ac */ /* 0x000e620008000a00 */
[----:B----4-:R-:W4:Y:S01]  /*85f0*/  LDC.64 R2, c[0x4][R3] ;  /* 0x0100000003027b82 */ /* 0x010f220000000a00 */
        /* <DEDUP_REMOVED lines=9> */
.L_x_143:
[----:B------:R-:W-:Y:S01]  /*8690*/  ISETP.NE.AND P0, PT, R57, RZ, PT ;  /* 0x000000ff3900720c */ /* 0x000fe20003f05270 */
[----:B------:R-:W-:Y:S05]  /*86a0*/  WARPSYNC.ALL ;  /* 0x0000000000007948 */ /* 0x000fea0003800000 */
[----:B------:R-:W-:Y:S01]  /*86b0*/  R2UR UR4, R25 ;  /* 0x00000000190472ca */ /* 0x000fe200000e0000 */
[----:B------:R-:W3:Y:S01]  /*86c0*/  S2UR UR5, SR_CgaCtaId ;  /* 0x00000000000579c3 */ /* 0x000ee20000008800 */
[--C-:B-1----:R-:W-:Y:S01]  /*86d0*/  HADD2.F32 R0, -RZ, R28.reuse.H0_H0 ;  /* 0x2000001cff007230 */ /* 0x102fe20000004100 */
[----:B------:R-:W-:Y:S01]  /*86e0*/  BSSY.RECONVERGENT B0, `(.L_x_144) ;  /* 0x0000052000007945 */ /* 0x000fe20003800200 */
[----:B----4-:R-:W-:Y:S02]  /*86f0*/  HADD2.F32 R2, -RZ, R28.H1_H1 ;  /* 0x3000001cff027230 */ /* 0x010fe40000004100 */
[--C-:B------:R-:W-:Y:S02]  /*8700*/  HADD2.F32 R3, -RZ, R29.reuse.H0_H0 ;  /* 0x2000001dff037230 */ /* 0x100fe40000004100 */
[----:B------:R-:W-:Y:S02]  /*8710*/  HADD2.F32 R20, -RZ, R29.H1_H1 ;  /* 0x3000001dff147230 */ /* 0x000fe40000004100 */
[--C-:B------:R-:W-:Y:S02]  /*8720*/  HADD2.F32 R21, -RZ, R30.reuse.H0_H0 ;  /* 0x2000001eff157230 */ /* 0x100fe40000004100 */
[----:B------:R-:W-:Y:S01]  /*8730*/  HADD2.F32 R25, -RZ, R30.H1_H1 ;  /* 0x3000001eff197230 */ /* 0x000fe20000004100 */
[----:B------:R-:W1:Y:S01]  /*8740*/  LDTM.16dp256bit.x4 R4, tmem[UR4+0x60] ;  /* 0x00006004000479ee */ /* 0x000e620008120000 */
[----:B------:R-:W-:Y:S01]  /*8750*/  R2UR UR4, R26 ;  /* 0x000000001a0472ca */ /* 0x000fe200000e0000 */
[----:B------:R-:W-:Y:S01]  /*8760*/  NOP ;  /* 0x0000000000007918 */ /* 0x000fe20000000000 */
[--C-:B------:R-:W-:Y:S02]  /*8770*/  HADD2.F32 R26, -RZ, R31.reuse.H0_H0 ;  /* 0x2000001fff1a7230 */ /* 0x100fe40000004100 */
[----:B------:R-:W-:Y:S02]  /*8780*/  HADD2.F32 R28, -RZ, R31.H1_H1 ;  /* 0x3000001fff1c7230 */ /* 0x000fe40000004100 */
[--C-:B------:R-:W-:Y:S02]  /*8790*/  HADD2.F32 R29, -RZ, R36.reuse.H0_H0 ;  /* 0x20000024ff1d7230 */ /* 0x100fe40000004100 */
[----:B------:R-:W-:Y:S02]  /*87a0*/  HADD2.F32 R30, -RZ, R36.H1_H1 ;  /* 0x30000024ff1e7230 */ /* 0x000fe40000004100 */
[--C-:B------:R-:W-:Y:S02]  /*87b0*/  HADD2.F32 R31, -RZ, R37.reuse.H0_H0 ;  /* 0x20000025ff1f7230 */ /* 0x100fe40000004100 */
[----:B------:R-:W-:Y:S01]  /*87c0*/  HADD2.F32 R32, -RZ, R37.H1_H1 ;  /* 0x30000025ff207230 */ /* 0x000fe20000004100 */
[----:B------:R-:W-:Y:S01]  /*87d0*/  UIADD3 UR4, UPT, UPT, UR4, 0x1a0, URZ ;  /* 0x000001a004047890 */ /* 0x000fe2000fffe0ff */
[--C-:B------:R-:W-:Y:S02]  /*87e0*/  HADD2.F32 R33, -RZ, R38.reuse.H0_H0 ;  /* 0x20000026ff217230 */ /* 0x100fe40000004100 */
[----:B------:R-:W-:Y:S02]  /*87f0*/  HADD2.F32 R34, -RZ, R38.H1_H1 ;  /* 0x30000026ff227230 */ /* 0x000fe40000004100 */
[--C-:B------:R-:W-:Y:S02]  /*8800*/  HADD2.F32 R35, -RZ, R39.reuse.H0_H0 ;  /* 0x20000027ff237230 */ /* 0x100fe40000004100 */
[----:B------:R-:W-:Y:S02]  /*8810*/  HADD2.F32 R36, -RZ, R39.H1_H1 ;  /* 0x30000027ff247230 */ /* 0x000fe40000004100 */
[C---:B-1----:R-:W-:Y:S01]  /*8820*/  FMUL R4, R24.reuse, R4 ;  /* 0x0000000418047220 */ /* 0x042fe20000400000 */
[----:B---3--:R-:W-:Y:S01]  /*8830*/  UPRMT UR4, UR5, 0x654, UR4 ;  /* 0x0000065405047896 */ /* 0x008fe20008000004 */
[C---:B------:R-:W-:Y:S01]  /*8840*/  FMUL R5, R24.reuse, R5 ;  /* 0x0000000518057220 */ /* 0x040fe20000400000 */
[C---:B------:R-:W-:Y:S01]  /*8850*/  FMUL R6, R24.reuse, R6 ;  /* 0x0000000618067220 */ /* 0x040fe20000400000 */
[C---:B------:R-:W-:Y:S01]  /*8860*/  FFMA R4, R27.reuse, R0, R4 ;  /* 0x000000001b047223 */ /* 0x040fe20000000004 */
[C---:B------:R-:W-:Y:S01]  /*8870*/  FMUL R7, R24.reuse, R7 ;  /* 0x0000000718077220 */ /* 0x040fe20000400000 */
[C---:B------:R-:W-:Y:S01]  /*8880*/  FFMA R5, R27.reuse, R2, R5 ;  /* 0x000000021b057223 */ /* 0x040fe20000000005 */
[C---:B------:R-:W-:Y:S01]  /*8890*/  FFMA R6, R27.reuse, R3, R6 ;  /* 0x000000031b067223 */ /* 0x040fe20000000006 */
[C---:B------:R-:W-:Y:S01]  /*88a0*/  FMUL R8, R24.reuse, R8 ;  /* 0x0000000818087220 */ /* 0x040fe20000400000 */
[----:B------:R-:W-:Y:S01]  /*88b0*/  FFMA R7, R27, R20, R7 ;  /* 0x000000141b077223 */ /* 0x000fe20000000007 */
[----:B------:R-:W-:Y:S01]  /*88c0*/  SYNCS.ARRIVE.TRANS64.RED.A1T0 RZ, [UR4], RZ ;  /* 0x000000ffffff79a7 */ /* 0x000fe20008100404 */
[----:B------:R-:W-:Y:S01]  /*88d0*/  F2FP.F16.F32.PACK_AB R4, R5, R4 ;  /* 0x000000040504723e */ /* 0x000fe200000000ff */
[----:B------:R-:W-:Y:S01]  /*88e0*/  FFMA R8, R27, R21, R8 ;  /* 0x000000151b087223 */ /* 0x000fe20000000008 */
[C---:B------:R-:W-:Y:S01]  /*88f0*/  FMUL R9, R24.reuse, R9 ;  /* 0x0000000918097220 */ /* 0x040fe20000400000 */
[----:B------:R-:W-:Y:S01]  /*8900*/  F2FP.F16.F32.PACK_AB R5, R7, R6 ;  /* 0x000000060705723e */ /* 0x000fe200000000ff */
[C---:B------:R-:W-:Y:S01]  /*8910*/  FMUL R0, R24.reuse, R10 ;  /* 0x0000000a18007220 */ /* 0x040fe20000400000 */
[C---:B------:R-:W-:Y:S01]  /*8920*/  FMUL R2, R24.reuse, R11 ;  /* 0x0000000b18027220 */ /* 0x040fe20000400000 */
[C---:B------:R-:W-:Y:S01]  /*8930*/  FMUL R3, R24.reuse, R12 ;  /* 0x0000000c18037220 */ /* 0x040fe20000400000 */
[C---:B------:R-:W-:Y:S01]  /*8940*/  FFMA R9, R27.reuse, R25, R9 ;  /* 0x000000191b097223 */ /* 0x040fe20000000009 */
[C---:B------:R-:W-:Y:S01]  /*8950*/  FMUL R10, R24.reuse, R13 ;  /* 0x0000000d180a7220 */ /* 0x040fe20000400000 */
[C---:B------:R-:W-:Y:S01]  /*8960*/  FFMA R0, R27.reuse, R26, R0 ;  /* 0x0000001a1b007223 */ /* 0x040fe20000000000 */
[C---:B------:R-:W-:Y:S01]  /*8970*/  FMUL R11, R24.reuse, R14 ;  /* 0x0000000e180b7220 */ /* 0x040fe20000400000 */
[C---:B------:R-:W-:Y:S01]  /*8980*/  FFMA R2, R27.reuse, R28, R2 ;  /* 0x0000001c1b027223 */ /* 0x040fe20000000002 */
[C---:B------:R-:W-:Y:S01]  /*8990*/  FMUL R15, R24.reuse, R15 ;  /* 0x0000000f180f7220 */ /* 0x040fe20000400000 */
[C---:B------:R-:W-:Y:S01]  /*89a0*/  FMUL R12, R24.reuse, R16 ;  /* 0x00000010180c7220 */ /* 0x040fe20000400000 */
[C---:B------:R-:W-:Y:S01]  /*89b0*/  FFMA R3, R27.reuse, R29, R3 ;  /* 0x0000001d1b037223 */ /* 0x040fe20000000003 */
[C---:B------:R-:W-:Y:S01]  /*89c0*/  FMUL R13, R24.reuse, R17 ;  /* 0x00000011180d7220 */ /* 0x040fe20000400000 */
[C---:B------:R-:W-:Y:S01]  /*89d0*/  FFMA R10, R27.reuse, R30, R10 ;  /* 0x0000001e1b0a7223 */ /* 0x040fe2000000000a */
[C---:B------:R-:W-:Y:S01]  /*89e0*/  FMUL R14, R24.reuse, R18 ;  /* 0x00000012180e7220 */ /* 0x040fe20000400000 */
[C---:B------:R-:W-:Y:S01]  /*89f0*/  FFMA R11, R27.reuse, R31, R11 ;  /* 0x0000001f1b0b7223 */ /* 0x040fe2000000000b */
        /* <DEDUP_REMOVED lines=32> */
.L_x_145:
[----:B------:R-:W-:Y:S05]  /*8c00*/  BSYNC.RECONVERGENT B0 ;  /* 0x0000000000007941 */ /* 0x000fea0003800200 */
.L_x_144:
[----:B------:R-:W-:Y:S01]  /*8c10*/  BAR.SYNC.DEFER_BLOCKING 0x1, 0x80 ;  /* 0x0042000000007b1d */ /* 0x000fe20000010000 */
[----:B------:R-:W-:Y:S01]  /*8c20*/  UISETP.NE.AND UP0, UPT, UR47, -0x4, UPT ;  /* 0xfffffffc2f00788c */ /* 0x000fe2000bf05270 */
[----:B------:R-:W-:Y:S08]  /*8c30*/  IADD3 R22, PT, PT, R22, 0x1, RZ ;  /* 0x0000000116167810 */ /* 0x000ff00007ffe0ff */
[----:B------:R-:W-:Y:S05]  /*8c40*/  BRA.U !UP0, `(.L_x_146) ;  /* 0x0000000108247547 */ /* 0x000fea000b800000 */
[----:B------:R-:W-:Y:S01]  /*8c50*/  ISETP.NE.AND P0, PT, R58, RZ, PT ;  /* 0x000000ff3a00720c */ /* 0x000fe20003f05270 */
[----:B------:R-:W-:Y:S01]  /*8c60*/  IMAD.U32 R0, RZ, RZ, UR46 ;  /* 0x0000002eff007e24 */ /* 0x000fe2000f8e00ff */
[----:B------:R-:W-:Y:S04]  /*8c70*/  UIADD3 UR4, UPT, UPT, UR46, 0x1, URZ ;  /* 0x000000012e047890 */ /* 0x000fe8000fffe0ff */
[----:B------:R-:W-:Y:S04]  /*8c80*/  UISETP.NE.AND UP0, UPT, UR4, 0x4, UPT ;  /* 0x000000040400788c */ /* 0x000fe8000bf05270 */
[----:B------:R-:W-:Y:S03]  /*8c90*/  USEL UR46, UR4, URZ, UP0 ;  /* 0x000000ff042e7287 */ /* 0x000fe60008000000 */
[----:B------:R-:W-:Y:S05]  /*8ca0*/  @P0 LEA R0, R0, UR44, 0x3 ;  /* 0x0000002c00000c11 */ /* 0x000fea000f8e18ff */
[----:B------:R-:W-:Y:S05]  /*8cb0*/  @P0 VIADD R0, R0, 0x130 ;  /* 0x0000013000000836 */ /* 0x000fea0000000000 */
[----:B------:R-:W-:Y:S04]  /*8cc0*/  @P0 PRMT R0, R65, 0x654, R0 ;  /* 0x0000065441000816 */ /* 0x000fe80000000000 */
[----:B------:R3:W-:Y:S03]  /*8cd0*/  @P0 SYNCS.ARRIVE.TRANS64.RED.A1T0 RZ, [R0+URZ], RZ ;  /* 0x000000ff00ff09a7 */ /* 0x0007e600081004ff */
.L_x_146:
[----:B------:R-:W-:Y:S01]  /*8ce0*/  R2UR UR5, R47 ;  /* 0x000000002f0572ca */ /* 0x000fe200000e0000 */
[----:B------:R-:W-:Y:S01]  /*8cf0*/  UISETP.NE.AND UP0, UPT, UR61, URZ, UPT ;  /* 0x000000ff3d00728c */ /* 0x000fe2000bf05270 */
[----:B------:R-:W-:Y:S01]  /*8d00*/  R2UR UR4, R48 ;  /* 0x00000000300472ca */ /* 0x000fe200000e0000 */
[----:B------:R-:W-:Y:S01]  /*8d10*/  UIADD3 UR47, UPT, UPT, UR47, 0x4, URZ ;  /* 0x000000042f2f7890 */ /* 0x000fe2000fffe0ff */
[----:B------:R-:W-:Y:S01]  /*8d20*/  ISETP.NE.AND P0, PT, R52, 0x2, PT ;  /* 0x000000023400780c */ /* 0x000fe20003f05270 */
[----:B------:R-:W-:Y:S01]  /*8d30*/  UMOV UR36, UR60 ;  /* 0x0000003c00247c82 */ /* 0x000fe20008000000 */
[----:B------:R-:W-:Y:S02]  /*8d40*/  ISETP.NE.AND P1, PT, R22, 0x4, PT ;  /* 0x000000041600780c */ /* 0x000fe40003f25270 */
[----:B------:R-:W-:Y:S02]  /*8d50*/  SEL R2, RZ, 0x1, P0 ;  /* 0x00000001ff027807 */ /* 0x000fe40000000000 */
[----:B---3--:R-:W-:Y:S02]  /*8d60*/  SEL R0, RZ, 0x1, P1 ;  /* 0x00000001ff007807 */ /* 0x008fe40000800000 */
[----:B------:R-:W-:Y:S01]  /*8d70*/  LOP3.LUT R53, R53, R2, RZ, 0x3c, !PT ;  /* 0x0000000235357212 */ /* 0x000fe200078e3cff */
[----:B------:R-:W-:Y:S01]  /*8d80*/  UIADD3 UR31, UPT, UPT, UR37, UR5, URZ ;  /* 0x00000005251f7290 */ /* 0x000fe2000fffe0ff */
[----:B------:R-:W-:Y:S01]  /*8d90*/  LOP3.LUT R54, R54, R0, RZ, 0x3c, !PT ;  /* 0x0000000036367212 */ /* 0x000fe200078e3cff */
[----:B------:R-:W-:Y:S01]  /*8da0*/  UIADD3 UR30, UPT, UPT, UR38, UR4, URZ ;  /* 0x00000004261e7290 */ /* 0x000fe2000fffe0ff */
[----:B------:R-:W-:Y:S02]  /*8db0*/  SEL R52, R52, RZ, P0 ;  /* 0x000000ff34347207 */ /* 0x000fe40000000000 */
[----:B------:R-:W-:Y:S01]  /*8dc0*/  SEL R22, R22, RZ, P1 ;  /* 0x000000ff16167207 */ /* 0x000fe20000800000 */
[----:B------:R-:W-:Y:S08]  /*8dd0*/  BRA.U UP0, `(.L_x_147) ;  /* 0xffffffcd00b07547 */ /* 0x000ff0000b83ffff */
[----:B------:R-:W-:-:S13]  /*8de0*/  R2UR UR4, R49 ;  /* 0x00000000310472ca */ /* 0x000fda00000e0000 */
[----:B------:R-:W-:-:S09]  /*8df0*/  UISETP.NE.AND UP0, UPT, UR4, URZ, UPT ;  /* 0x000000ff0400728c */ /* 0x000fd2000bf05270 */
[----:B------:R-:W-:Y:S05]  /*8e00*/  BRA.U !UP0, `(.L_x_148) ;  /* 0x0000000108487547 */ /* 0x000fea000b800000 */
[----:B------:R-:W3:Y:S02]  /*8e10*/  LDCU.64 UR4, c[0x0][0x890] ;  /* 0x00011200ff0477ac */ /* 0x000ee40008000a00 */
[----:B---3--:R-:W-:-:S04]  /*8e20*/  UISETP.NE.U32.AND UP0, UPT, UR4, URZ, UPT ;  /* 0x000000ff0400728c */ /* 0x008fc8000bf05070 */
[----:B------:R-:W-:-:S09]  /*8e30*/  UISETP.NE.AND.EX UP0, UPT, UR5, URZ, UPT, UP0 ;  /* 0x000000ff0500728c */ /* 0x000fd2000bf05300 */
[----:B------:R-:W-:Y:S05]  /*8e40*/  BRA.U UP0, `(.L_x_149) ;  /* 0x00000001000c7547 */ /* 0x000fea000b800000 */
[----:B------:R-:W-:-:S13]  /*8e50*/  FSETP.NEU.AND P0, PT, R27, RZ, PT ;  /* 0x000000ff1b00720b */ /* 0x000fda0003f0d000 */
[----:B------:R-:W-:Y:S05]  /*8e60*/  @!P0 EXIT ;  /* 0x000000000000894d */ /* 0x000fea0003800000 */
[----:B------:R-:W-:Y:S05]  /*8e70*/  BRA `(.L_x_148) ;  /* 0x00000000002c7947 */ /* 0x000fea0003800000 */
.L_x_149:
[----:B------:R-:W-:Y:S01]  /*8e80*/  ISETP.NE.AND P0, PT, R51, RZ, PT ;  /* 0x000000ff3300720c */ /* 0x000fe20003f05270 */
[----:B------:R-:W-:-:S12]  /*8e90*/  BSSY.RECONVERGENT B0, `(.L_x_148) ;  /* 0x0000009000007945 */ /* 0x000fd80003800200 */
[----:B------:R-:W-:Y:S05]  /*8ea0*/  @P0 BRA `(.L_x_150) ;  /* 0x0000000000140947 */ /* 0x000fea0003800000 */
[----:B------:R-:W3:Y:S02]  /*8eb0*/  LDCU.64 UR4, c[0x0][0x888] ;  /* 0x00011100ff0477ac */ /* 0x000ee40008000a00 */
[----:B---3--:R-:W-:-:S04]  /*8ec0*/  ISETP.NE.U32.AND P0, PT, RZ, UR4, PT ;  /* 0x00000004ff007c0c */ /* 0x008fc8000bf05070 */
[----:B------:R-:W-:-:S13]  /*8ed0*/  ISETP.NE.AND.EX P0, PT, RZ, UR5, PT, P0 ;  /* 0x00000005ff007c0c */ /* 0x000fda000bf05300 */
[----:B------:R-:W-:Y:S05]  /*8ee0*/  @!P0 EXIT ;  /* 0x000000000000894d */ /* 0x000fea0003800000 */
[----:B------:R-:W-:Y:S05]  /*8ef0*/  BRA `(.L_x_151) ;  /* 0x0000000000087947 */ /* 0x000fea0003800000 */
.L_x_150:
[----:B------:R-:W-:-:S13]  /*8f00*/  FSETP.NEU.AND P0, PT, R27, RZ, PT ;  /* 0x000000ff1b00720b */ /* 0x000fda0003f0d000 */
[----:B------:R-:W-:Y:S05]  /*8f10*/  @!P0 EXIT ;  /* 0x000000000000894d */ /* 0x000fea0003800000 */
.L_x_151:
[----:B------:R-:W-:Y:S05]  /*8f20*/  BSYNC.RECONVERGENT B0 ;  /* 0x0000000000007941 */ /* 0x000fea0003800200 */
.L_x_148:
[----:B------:R-:W3:Y:S01]  /*8f30*/  S2UR UR5, SR_CgaCtaId ;  /* 0x00000000000579c3 */ /* 0x000ee20000008800 */
[----:B------:R-:W-:Y:S01]  /*8f40*/  ULEA UR4, UR46, UR44, 0x3 ;  /* 0x0000002c2e047291 */ /* 0x000fe2000f8e18ff */
[----:B------:R-:W-:-:S04]  /*8f50*/  DEPBAR.LE SB0, 0x0 ;  /* 0x000080000000791a */ /* 0x000fc80000000000 */
[----:B------:R-:W-:-:S04]  /*8f60*/  UIADD3 UR4, UPT, UPT, UR4, 0x130, URZ ;  /* 0x0000013004047890 */ /* 0x000fc8000fffe0ff */
[----:B---3--:R-:W-:-:S09]  /*8f70*/  UPRMT UR4, UR5, 0x654, UR4 ;  /* 0x0000065405047896 */ /* 0x008fd20008000004 */
[----:B------:R-:W-:Y:S01]  /*8f80*/  SYNCS.ARRIVE.TRANS64.RED.A1T0 RZ, [UR4], RZ ;  /* 0x000000ffffff79a7 */ /* 0x000fe20008100404 */
[----:B------:R-:W-:Y:S05]  /*8f90*/  EXIT ;  /* 0x000000000000794d */ /* 0x000fea0003800000 */
.L_x_25:
[----:B-1----:R1:W3:Y:S02]  /*8fa0*/  SYNCS.PHASECHK.TRANS64.TRYWAIT P0, [R0+URZ+0x1d0], R2 ;  /* 0x0001d002000075a7 */ /* 0x0022e400080011ff */
[----:B---3--:R-:W-:Y:S05]  /*8fb0*/  @!P0 NANOSLEEP.SYNCS 0x989680 ;  /* 0x009896800000895d */ /* 0x008fea0003900000 */
[----:B------:R-:W3:Y:S02]  /*8fc0*/  @!P0 SYNCS.PHASECHK.TRANS64 P0, [R0+URZ+0x1d0], R2 ;  /* 0x0001d002000085a7 */ /* 0x000ee400080010ff */
[----:B---3--:R-:W-:Y:S05]  /*8fd0*/  @!P0 BRA `(.L_x_25) ;  /* 0xfffffffc00f08947 */ /* 0x008fea000383ffff */
[----:B------:R-:W-:Y:S05]  /*8fe0*/  BRA `(.L_x_152) ;  /* 0xffffff8800fc7947 */ /* 0x000fea000383ffff */
.L_x_28:
[----:B-1----:R-:W-:-:S07]  /*8ff0*/  MOV R0, UR33 ;  /* 0x0000002100007c02 */ /* 0x002fce0008000f00 */
.L_x_153:
[----:B-1----:R1:W3:Y:S02]  /*9000*/  SYNCS.PHASECHK.TRANS64.TRYWAIT P0, [R0+URZ+0x88], R3 ;  /* 0x00008803000075a7 */ /* 0x0022e400080011ff */
[----:B---3--:R-:W-:Y:S05]  /*9010*/  @!P0 NANOSLEEP.SYNCS 0x989680 ;  /* 0x009896800000895d */ /* 0x008fea0003900000 */
[----:B------:R-:W3:Y:S02]  /*9020*/  @!P0 SYNCS.PHASECHK.TRANS64 P0, [R0+URZ+0x88], R3 ;  /* 0x00008803000085a7 */ /* 0x000ee400080010ff */
[----:B---3--:R-:W-:Y:S05]  /*9030*/  @!P0 BRA `(.L_x_153) ;  /* 0xfffffffc00f08947 */ /* 0x008fea000383ffff */
[----:B------:R-:W-:Y:S05]  /*9040*/  BRA `(.L_x_27) ;  /* 0xffffff8c003c7947 */ /* 0x000fea000383ffff */
.L_x_35:
[----:B-1----:R-:W-:-:S07]  /*9050*/  MOV R0, UR9 ;  /* 0x0000000900007c02 */ /* 0x002fce0008000f00 */
.L_x_154:
[----:B-1----:R1:W3:Y:S02]  /*9060*/  SYNCS.PHASECHK.TRANS64.TRYWAIT P0, [R0+URZ+0x88], R3 ;  /* 0x00008803000075a7 */ /* 0x0022e400080011ff */
[----:B---3--:R-:W-:Y:S05]  /*9070*/  @!P0 NANOSLEEP.SYNCS 0x989680 ;  /* 0x009896800000895d */ /* 0x008fea0003900000 */
[----:B------:R-:W3:Y:S02]  /*9080*/  @!P0 SYNCS.PHASECHK.TRANS64 P0, [R0+URZ+0x88], R3 ;  /* 0x00008803000085a7 */ /* 0x000ee400080010ff */
[----:B---3--:R-:W-:Y:S05]  /*9090*/  @!P0 BRA `(.L_x_154) ;  /* 0xfffffffc00f08947 */ /* 0x008fea000383ffff */
[----:B------:R-:W-:Y:S05]  /*90a0*/  BRA `(.L_x_34) ;  /* 0xffffff8c00f47947 */ /* 0x000fea000383ffff */
.L_x_40:
[----:B-1----:R1:W3:Y:S02]  /*90b0*/  SYNCS.PHASECHK.TRANS64.TRYWAIT P0, [R3+URZ+0x160], R0 ;  /* 0x00016000030075a7 */ /* 0x0022e400080011ff */
[----:B---3--:R-:W-:Y:S05]  /*90c0*/  @!P0 NANOSLEEP.SYNCS 0x989680 ;  /* 0x009896800000895d */ /* 0x008fea0003900000 */
[----:B------:R-:W3:Y:S02]  /*90d0*/  @!P0 SYNCS.PHASECHK.TRANS64 P0, [R3+URZ+0x160], R0 ;  /* 0x00016000030085a7 */ /* 0x000ee400080010ff */
[----:B---3--:R-:W-:Y:S05]  /*90e0*/  @!P0 BRA `(.L_x_40) ;  /* 0xfffffffc00f08947 */ /* 0x008fea000383ffff */
[----:B------:R-:W-:Y:S05]  /*90f0*/  BRA `(.L_x_155) ;  /* 0xffffff9000947947 */ /* 0x000fea000383ffff */
.L_x_44:
[----:B------:R-:W-:-:S07]  /*9100*/  MOV R0, UR4 ;  /* 0x0000000400007c02 */ /* 0x000fce0008000f00 */
.L_x_156:
[----:B-1----:R1:W3:Y:S02]  /*9110*/  SYNCS.PHASECHK.TRANS64.TRYWAIT P0, [R0+URZ], R2 ;  /* 0x00000002000075a7 */ /* 0x0022e400080011ff */
[----:B---3--:R-:W-:Y:S05]  /*9120*/  @!P0 NANOSLEEP.SYNCS 0x989680 ;  /* 0x009896800000895d */ /* 0x008fea0003900000 */
[----:B------:R-:W3:Y:S02]  /*9130*/  @!P0 SYNCS.PHASECHK.TRANS64 P0, [R0+URZ], R2 ;  /* 0x00000002000085a7 */ /* 0x000ee400080010ff */
[----:B---3--:R-:W-:Y:S05]  /*9140*/  @!P0 BRA `(.L_x_156) ;  /* 0xfffffffc00f08947 */ /* 0x008fea000383ffff */
[----:B------:R-:W-:Y:S05]  /*9150*/  BRA `(.L_x_157) ;  /* 0xffffff9800407947 */ /* 0x000fea000383ffff */
.L_x_45:
[----:B------:R-:W-:-:S07]  /*9160*/  MOV R0, UR5 ;  /* 0x0000000500007c02 */ /* 0x000fce0008000f00 */
.L_x_158:
[----:B-1----:R1:W3:Y:S02]  /*9170*/  SYNCS.PHASECHK.TRANS64.TRYWAIT P0, [R0+URZ], R3 ;  /* 0x00000003000075a7 */ /* 0x0022e400080011ff */
[----:B---3--:R-:W-:Y:S05]  /*9180*/  @!P0 NANOSLEEP.SYNCS 0x989680 ;  /* 0x009896800000895d */ /* 0x008fea0003900000 */
[----:B------:R-:W3:Y:S02]  /*9190*/  @!P0 SYNCS.PHASECHK.TRANS64 P0, [R0+URZ], R3 ;  /* 0x00000003000085a7 */ /* 0x000ee400080010ff */
[----:B---3--:R-:W-:Y:S05]  /*91a0*/  @!P0 BRA `(.L_x_158) ;  /* 0xfffffffc00f08947 */ /* 0x008fea000383ffff */
[----:B------:R-:W-:Y:S05]  /*91b0*/  BRA `(.L_x_159) ;  /* 0xffffff98004c7947 */ /* 0x000fea000383ffff */
.L_x_46:
[----:B------:R-:W-:-:S07]  /*91c0*/  MOV R0, UR5 ;  /* 0x0000000500007c02 */ /* 0x000fce0008000f00 */
.L_x_160:
[----:B-1----:R1:W3:Y:S02]  /*91d0*/  SYNCS.PHASECHK.TRANS64.TRYWAIT P0, [R0+URZ], R3 ;  /* 0x00000003000075a7 */ /* 0x0022e400080011ff */
[----:B---3--:R-:W-:Y:S05]  /*91e0*/  @!P0 NANOSLEEP.SYNCS 0x989680 ;  /* 0x009896800000895d */ /* 0x008fea0003900000 */
[----:B------:R-:W3:Y:S02]  /*91f0*/  @!P0 SYNCS.PHASECHK.TRANS64 P0, [R0+URZ], R3 ;  /* 0x00000003000085a7 */ /* 0x000ee400080010ff */
[----:B---3--:R-:W-:Y:S05]  /*9200*/  @!P0 BRA `(.L_x_160) ;  /* 0xfffffffc00f08947 */ /* 0x008fea000383ffff */
[----:B------:R-:W-:Y:S05]  /*9210*/  BRA `(.L_x_161) ;  /* 0xffffff9800587947 */ /* 0x000fea000383ffff */
.L_x_47:
[----:B------:R-:W-:-:S07]  /*9220*/  MOV R0, UR5 ;  /* 0x0000000500007c02 */ /* 0x000fce0008000f00 */
.L_x_162:
[----:B-1----:R1:W3:Y:S02]  /*9230*/  SYNCS.PHASECHK.TRANS64.TRYWAIT P0, [R0+URZ], R3 ;  /* 0x00000003000075a7 */ /* 0x0022e400080011ff */
[----:B---3--:R-:W-:Y:S05]  /*9240*/  @!P0 NANOSLEEP.SYNCS 0x989680 ;  /* 0x009896800000895d */ /* 0x008fea0003900000 */
[----:B------:R-:W3:Y:S02]  /*9250*/  @!P0 SYNCS.PHASECHK.TRANS64 P0, [R0+URZ], R3 ;  /* 0x00000003000085a7 */ /* 0x000ee400080010ff */
[----:B---3--:R-:W-:Y:S05]  /*9260*/  @!P0 BRA `(.L_x_162) ;  /* 0xfffffffc00f08947 */ /* 0x008fea000383ffff */
[----:B------:R-:W-:Y:S05]  /*9270*/  BRA `(.L_x_163) ;  /* 0xffffff9800647947 */ /* 0x000fea000383ffff */
.L_x_48:
[----:B------:R-:W-:-:S07]  /*9280*/  MOV R0, UR5 ;  /* 0x0000000500007c02 */ /* 0x000fce0008000f00 */
.L_x_164:
[----:B-1----:R1:W3:Y:S02]  /*9290*/  SYNCS.PHASECHK.TRANS64.TRYWAIT P0, [R0+URZ], R3 ;  /* 0x00000003000075a7 */ /* 0x0022e400080011ff */
[----:B---3--:R-:W-:Y:S05]  /*92a0*/  @!P0 NANOSLEEP.SYNCS 0x989680 ;  /* 0x009896800000895d */ /* 0x008fea0003900000 */
[----:B------:R-:W3:Y:S02]  /*92b0*/  @!P0 SYNCS.PHASECHK.TRANS64 P0, [R0+URZ], R3 ;  /* 0x00000003000085a7 */ /* 0x000ee400080010ff */
[----:B---3--:R-:W-:Y:S05]  /*92c0*/  @!P0 BRA `(.L_x_164) ;  /* 0xfffffffc00f08947 */ /* 0x008fea000383ffff */
[----:B------:R-:W-:Y:S05]  /*92d0*/  BRA `(.L_x_165) ;  /* 0xffffff9800707947 */ /* 0x000fea000383ffff */
.L_x_49:
[----:B------:R-:W-:-:S07]  /*92e0*/  MOV R0, UR5 ;  /* 0x0000000500007c02 */ /* 0x000fce0008000f00 */
.L_x_166:
[----:B-1----:R1:W3:Y:S02]  /*92f0*/  SYNCS.PHASECHK.TRANS64.TRYWAIT P0, [R0+URZ], R3 ;  /* 0x00000003000075a7 */ /* 0x0022e400080011ff */
[----:B---3--:R-:W-:Y:S05]  /*9300*/  @!P0 NANOSLEEP.SYNCS 0x989680 ;  /* 0x009896800000895d */ /* 0x008fea0003900000 */
[----:B------:R-:W3:Y:S02]  /*9310*/  @!P0 SYNCS.PHASECHK.TRANS64 P0, [R0+URZ], R3 ;  /* 0x00000003000085a7 */ /* 0x000ee400080010ff */
[----:B---3--:R-:W-:Y:S05]  /*9320*/  @!P0 BRA `(.L_x_166) ;  /* 0xfffffffc00f08947 */ /* 0x008fea000383ffff */
[----:B------:R-:W-:Y:S05]  /*9330*/  BRA `(.L_x_167) ;  /* 0xffffff98007c7947 */ /* 0x000fea000383ffff */
.L_x_50:
[----:B------:R-:W-:-:S07]  /*9340*/  MOV R0, UR5 ;  /* 0x0000000500007c02 */ /* 0x000fce0008000f00 */
.L_x_168:
[----:B-1----:R1:W3:Y:S02]  /*9350*/  SYNCS.PHASECHK.TRANS64.TRYWAIT P0, [R0+URZ], R3 ;  /* 0x00000003000075a7 */ /* 0x0022e400080011ff */
[----:B---3--:R-:W-:Y:S05]  /*9360*/  @!P0 NANOSLEEP.SYNCS 0x989680 ;  /* 0x009896800000895d */ /* 0x008fea0003900000 */
[----:B------:R-:W3:Y:S02]  /*9370*/  @!P0 SYNCS.PHASECHK.TRANS64 P0, [R0+URZ], R3 ;  /* 0x00000003000085a7 */ /* 0x000ee400080010ff */
[----:B---3--:R-:W-:Y:S05]  /*9380*/  @!P0 BRA `(.L_x_168) ;  /* 0xfffffffc00f08947 */ /* 0x008fea000383ffff */
[----:B------:R-:W-:Y:S05]  /*9390*/  BRA `(.L_x_169) ;  /* 0xffffff9800887947 */ /* 0x000fea000383ffff */
.L_x_51:
[----:B------:R-:W-:-:S07]  /*93a0*/  MOV R0, UR5 ;  /* 0x0000000500007c02 */ /* 0x000fce0008000f00 */
.L_x_170:
[----:B-1----:R1:W3:Y:S02]  /*93b0*/  SYNCS.PHASECHK.TRANS64.TRYWAIT P0, [R0+URZ], R3 ;  /* 0x00000003000075a7 */ /* 0x0022e400080011ff */
[----:B---3--:R-:W-:Y:S05]  /*93c0*/  @!P0 NANOSLEEP.SYNCS 0x989680 ;  /* 0x009896800000895d */ /* 0x008fea0003900000 */
[----:B------:R-:W3:Y:S02]  /*93d0*/  @!P0 SYNCS.PHASECHK.TRANS64 P0, [R0+URZ], R3 ;  /* 0x00000003000085a7 */ /* 0x000ee400080010ff */
[----:B---3--:R-:W-:Y:S05]  /*93e0*/  @!P0 BRA `(.L_x_170) ;  /* 0xfffffffc00f08947 */ /* 0x008fea000383ffff */
[----:B------:R-:W-:Y:S05]  /*93f0*/  BRA `(.L_x_171) ;  /* 0xffffff9800947947 */ /* 0x000fea000383ffff */
.L_x_52:
[----:B------:R-:W-:-:S07]  /*9400*/  MOV R0, UR5 ;  /* 0x0000000500007c02 */ /* 0x000fce0008000f00 */
.L_x_172:
[----:B-1----:R1:W3:Y:S02]  /*9410*/  SYNCS.PHASECHK.TRANS64.TRYWAIT P0, [R0+URZ], R3 ;  /* 0x00000003000075a7 */ /* 0x0022e400080011ff */
[----:B---3--:R-:W-:Y:S05]  /*9420*/  @!P0 NANOSLEEP.SYNCS 0x989680 ;  /* 0x009896800000895d */ /* 0x008fea0003900000 */
[----:B------:R-:W3:Y:S02]  /*9430*/  @!P0 SYNCS.PHASECHK.TRANS64 P0, [R0+URZ], R3 ;  /* 0x00000003000085a7 */ /* 0x000ee400080010ff */
[----:B---3--:R-:W-:Y:S05]  /*9440*/  @!P0 BRA `(.L_x_172) ;  /* 0xfffffffc00f08947 */ /* 0x008fea000383ffff */
[----:B------:R-:W-:Y:S05]  /*9450*/  BRA `(.L_x_173) ;  /* 0xffffff9800a07947 */ /* 0x000fea000383ffff */
.L_x_53:
[----:B------:R-:W-:-:S07]  /*9460*/  MOV R0, UR5 ;  /* 0x0000000500007c02 */ /* 0x000fce0008000f00 */
.L_x_174:
[----:B-1----:R1:W3:Y:S02]  /*9470*/  SYNCS.PHASECHK.TRANS64.TRYWAIT P0, [R0+URZ], R3 ;  /* 0x00000003000075a7 */ /* 0x0022e400080011ff */
[----:B---3--:R-:W-:Y:S05]  /*9480*/  @!P0 NANOSLEEP.SYNCS 0x989680 ;  /* 0x009896800000895d */ /* 0x008fea0003900000 */
[----:B------:R-:W3:Y:S02]  /*9490*/  @!P0 SYNCS.PHASECHK.TRANS64 P0, [R0+URZ], R3 ;  /* 0x00000003000085a7 */ /* 0x000ee400080010ff */
[----:B---3--:R-:W-:Y:S05]  /*94a0*/  @!P0 BRA `(.L_x_174) ;  /* 0xfffffffc00f08947 */ /* 0x008fea000383ffff */
[----:B------:R-:W-:Y:S05]  /*94b0*/  BRA `(.L_x_175) ;  /* 0xffffff9800ac7947 */ /* 0x000fea000383ffff */
.L_x_54:
[----:B------:R-:W-:-:S07]  /*94c0*/  MOV R0, UR5 ;  /* 0x0000000500007c02 */ /* 0x000fce0008000f00 */
.L_x_176:
[----:B-1----:R1:W3:Y:S02]  /*94d0*/  SYNCS.PHASECHK.TRANS64.TRYWAIT P0, [R0+URZ], R3 ;  /* 0x00000003000075a7 */ /* 0x0022e400080011ff */
[----:B---3--:R-:W-:Y:S05]  /*94e0*/  @!P0 NANOSLEEP.SYNCS 0x989680 ;  /* 0x009896800000895d */ /* 0x008fea0003900000 */
[----:B------:R-:W3:Y:S02]  /*94f0*/  @!P0 SYNCS.PHASECHK.TRANS64 P0, [R0+URZ], R3 ;  /* 0x00000003000085a7 */ /* 0x000ee400080010ff */
[----:B---3--:R-:W-:Y:S05]  /*9500*/  @!P0 BRA `(.L_x_176) ;  /* 0xfffffffc00f08947 */ /* 0x008fea000383ffff */
[----:B------:R-:W-:Y:S05]  /*9510*/  BRA `(.L_x_177) ;  /* 0xffffff9800b87947 */ /* 0x000fea000383ffff */
.L_x_55:
[----:B------:R-:W-:-:S07]  /*9520*/  MOV R0, UR5 ;  /* 0x0000000500007c02 */ /* 0x000fce0008000f00 */
.L_x_178:
[----:B-1----:R1:W3:Y:S02]  /*9530*/  SYNCS.PHASECHK.TRANS64.TRYWAIT P0, [R0+URZ], R3 ;  /* 0x00000003000075a7 */ /* 0x0022e400080011ff */
[----:B---3--:R-:W-:Y:S05]  /*9540*/  @!P0 NANOSLEEP.SYNCS 0x989680 ;  /* 0x009896800000895d */ /* 0x008fea0003900000 */
[----:B------:R-:W3:Y:S02]  /*9550*/  @!P0 SYNCS.PHASECHK.TRANS64 P0, [R0+URZ], R3 ;  /* 0x00000003000085a7 */ /* 0x000ee400080010ff */
[----:B---3--:R-:W-:Y:S05]  /*9560*/  @!P0 BRA `(.L_x_178) ;  /* 0xfffffffc00f08947 */ /* 0x008fea000383ffff */
[----:B------:R-:W-:Y:S05]  /*9570*/  BRA `(.L_x_179) ;  /* 0xffffff9800c47947 */ /* 0x000fea000383ffff */
.L_x_56:
[----:B------:R-:W-:-:S07]  /*9580*/  MOV R0, UR5 ;  /* 0x0000000500007c02 */ /* 0x000fce0008000f00 */
.L_x_180:
[----:B-1----:R1:W3:Y:S02]  /*9590*/  SYNCS.PHASECHK.TRANS64.TRYWAIT P0, [R0+URZ], R3 ;  /* 0x00000003000075a7 */ /* 0x0022e400080011ff */
[----:B---3--:R-:W-:Y:S05]  /*95a0*/  @!P0 NANOSLEEP.SYNCS 0x989680 ;  /* 0x009896800000895d */ /* 0x008fea0003900000 */
[----:B------:R-:W3:Y:S02]  /*95b0*/  @!P0 SYNCS.PHASECHK.TRANS64 P0, [R0+URZ], R3 ;  /* 0x00000003000085a7 */ /* 0x000ee400080010ff */
[----:B---3--:R-:W-:Y:S05]  /*95c0*/  @!P0 BRA `(.L_x_180) ;  /* 0xfffffffc00f08947 */ /* 0x008fea000383ffff */
[----:B------:R-:W-:Y:S05]  /*95d0*/  BRA `(.L_x_181) ;  /* 0xffffff9800d07947 */ /* 0x000fea000383ffff */
.L_x_57:
[----:B------:R-:W-:-:S07]  /*95e0*/  MOV R0, UR5 ;  /* 0x0000000500007c02 */ /* 0x000fce0008000f00 */
.L_x_182:
[----:B-1----:R1:W3:Y:S02]  /*95f0*/  SYNCS.PHASECHK.TRANS64.TRYWAIT P0, [R0+URZ], R3 ;  /* 0x00000003000075a7 */ /* 0x0022e400080011ff */
[----:B---3--:R-:W-:Y:S05]  /*9600*/  @!P0 NANOSLEEP.SYNCS 0x989680 ;  /* 0x009896800000895d */ /* 0x008fea0003900000 */
[----:B------:R-:W3:Y:S02]  /*9610*/  @!P0 SYNCS.PHASECHK.TRANS64 P0, [R0+URZ], R3 ;  /* 0x00000003000085a7 */ /* 0x000ee400080010ff */
[----:B---3--:R-:W-:Y:S05]  /*9620*/  @!P0 BRA `(.L_x_182) ;  /* 0xfffffffc00f08947 */ /* 0x008fea000383ffff */
[----:B------:R-:W-:Y:S05]  /*9630*/  BRA `(.L_x_183) ;  /* 0xffffff9800dc7947 */ /* 0x000fea000383ffff */
.L_x_58:
[----:B------:R-:W-:-:S07]  /*9640*/  MOV R0, UR5 ;  /* 0x0000000500007c02 */ /* 0x000fce0008000f00 */
.L_x_184:
[----:B-1----:R1:W3:Y:S02]  /*9650*/  SYNCS.PHASECHK.TRANS64.TRYWAIT P0, [R0+URZ], R3 ;  /* 0x00000003000075a7 */ /* 0x0022e400080011ff */
[----:B---3--:R-:W-:Y:S05]  /*9660*/  @!P0 NANOSLEEP.SYNCS 0x989680 ;  /* 0x009896800000895d */ /* 0x008fea0003900000 */
[----:B------:R-:W3:Y:S02]  /*9670*/  @!P0 SYNCS.PHASECHK.TRANS64 P0, [R0+URZ], R3 ;  /* 0x00000003000085a7 */ /* 0x000ee400080010ff */
[----:B---3--:R-:W-:Y:S05]  /*9680*/  @!P0 BRA `(.L_x_184) ;  /* 0xfffffffc00f08947 */ /* 0x008fea000383ffff */
[----:B------:R-:W-:Y:S05]  /*9690*/  BRA `(.L_x_185) ;  /* 0xffffff9800e87947 */ /* 0x000fea000383ffff */
.L_x_59:
[----:B------:R-:W-:-:S07]  /*96a0*/  MOV R0, UR5 ;  /* 0x0000000500007c02 */ /* 0x000fce0008000f00 */
.L_x_186:
[----:B-1----:R1:W3:Y:S02]  /*96b0*/  SYNCS.PHASECHK.TRANS64.TRYWAIT P0, [R0+URZ], R3 ;  /* 0x00000003000075a7 */ /* 0x0022e400080011ff */
[----:B---3--:R-:W-:Y:S05]  /*96c0*/  @!P0 NANOSLEEP.SYNCS 0x989680 ;  /* 0x009896800000895d */ /* 0x008fea0003900000 */
[----:B------:R-:W3:Y:S02]  /*96d0*/  @!P0 SYNCS.PHASECHK.TRANS64 P0, [R0+URZ], R3 ;  /* 0x00000003000085a7 */ /* 0x000ee400080010ff */
[----:B---3--:R-:W-:Y:S05]  /*96e0*/  @!P0 BRA `(.L_x_186) ;  /* 0xfffffffc00f08947 */ /* 0x008fea000383ffff */
[----:B------:R-:W-:Y:S05]  /*96f0*/  BRA `(.L_x_187) ;  /* 0xffffff9800f47947 */ /* 0x000fea000383ffff */
.L_x_62:
[----:B--2---:R2:W3:Y:S02]  /*9700*/  SYNCS.PHASECHK.TRANS64.TRYWAIT P0, [R2+URZ+0x1c0], R4 ;  /* 0x0001c004020075a7 */ /* 0x0044e400080011ff */
[----:B---3--:R-:W-:Y:S05]  /*9710*/  @!P0 NANOSLEEP.SYNCS 0x989680 ;  /* 0x009896800000895d */ /* 0x008fea0003900000 */
[----:B------:R-:W3:Y:S02]  /*9720*/  @!P0 SYNCS.PHASECHK.TRANS64 P0, [R2+URZ+0x1c0], R4 ;  /* 0x0001c004020085a7 */ /* 0x000ee400080010ff */
[----:B---3--:R-:W-:Y:S05]  /*9730*/  @!P0 BRA `(.L_x_62) ;  /* 0xfffffffc00f08947 */ /* 0x008fea000383ffff */
[----:B------:R-:W-:Y:S05]  /*9740*/  BRA `(.L_x_188) ;  /* 0xffffff9c00587947 */ /* 0x000fea000383ffff */
.L_x_63:
[----:B------:R-:W-:-:S07]  /*9750*/  MOV R2, UR4 ;  /* 0x0000000400027c02 */ /* 0x000fce0008000f00 */
.L_x_189:
[----:B--2---:R2:W3:Y:S02]  /*9760*/  SYNCS.PHASECHK.TRANS64.TRYWAIT P0, [R2+URZ+0x170], R5 ;  /* 0x00017005020075a7 */ /* 0x0044e400080011ff */
[----:B---3--:R-:W-:Y:S05]  /*9770*/  @!P0 NANOSLEEP.SYNCS 0x989680 ;  /* 0x009896800000895d */ /* 0x008fea0003900000 */
[----:B------:R-:W3:Y:S02]  /*9780*/  @!P0 SYNCS.PHASECHK.TRANS64 P0, [R2+URZ+0x170], R5 ;  /* 0x00017005020085a7 */ /* 0x000ee400080010ff */
[----:B---3--:R-:W-:Y:S05]  /*9790*/  @!P0 BRA `(.L_x_189) ;  /* 0xfffffffc00f08947 */ /* 0x008fea000383ffff */
[----:B------:R-:W-:Y:S05]  /*97a0*/  BRA `(.L_x_190) ;  /* 0xffffff9c00687947 */ /* 0x000fea000383ffff */
.L_x_64:
[----:B--2---:R2:W3:Y:S02]  /*97b0*/  SYNCS.PHASECHK.TRANS64.TRYWAIT P1, [R2+URZ+0x160], R4 ;  /* 0x00016004020075a7 */ /* 0x0044e400080211ff */
[----:B---3--:R-:W-:Y:S05]  /*97c0*/  @!P1 NANOSLEEP.SYNCS 0x989680 ;  /* 0x009896800000995d */ /* 0x008fea0003900000 */
[----:B------:R-:W3:Y:S02]  /*97d0*/  @!P1 SYNCS.PHASECHK.TRANS64 P1, [R2+URZ+0x160], R4 ;  /* 0x00016004020095a7 */ /* 0x000ee400080210ff */
[----:B---3--:R-:W-:Y:S05]  /*97e0*/  @!P1 BRA `(.L_x_64) ;  /* 0xfffffffc00f09947 */ /* 0x008fea000383ffff */
[----:B------:R-:W-:Y:S05]  /*97f0*/  BRA `(.L_x_191) ;  /* 0xffffff9c00987947 */ /* 0x000fea000383ffff */
.L_x_67:
[----:B------:R-:W-:-:S07]  /*9800*/  MOV R0, UR4 ;  /* 0x0000000400007c02 */ /* 0x000fce0008000f00 */
.L_x_192:
[----:B--2---:R2:W3:Y:S02]  /*9810*/  SYNCS.PHASECHK.TRANS64.TRYWAIT P0, [R0+URZ+0x170], R2 ;  /* 0x00017002000075a7 */ /* 0x0044e400080011ff */
[----:B---3--:R-:W-:Y:S05]  /*9820*/  @!P0 NANOSLEEP.SYNCS 0x989680 ;  /* 0x009896800000895d */ /* 0x008fea0003900000 */
[----:B------:R-:W3:Y:S02]  /*9830*/  @!P0 SYNCS.PHASECHK.TRANS64 P0, [R0+URZ+0x170], R2 ;  /* 0x00017002000085a7 */ /* 0x000ee400080010ff */
[----:B---3--:R-:W-:Y:S05]  /*9840*/  @!P0 BRA `(.L_x_192) ;  /* 0xfffffffc00f08947 */ /* 0x008fea000383ffff */
[----:B------:R-:W-:Y:S05]  /*9850*/  BRA `(.L_x_66) ;  /* 0xffffff9c00ec7947 */ /* 0x000fea000383ffff */
.L_x_74:
[----:B-1----:R1:W2:Y:S02]  /*9860*/  SYNCS.PHASECHK.TRANS64.TRYWAIT P1, [R0+URZ+0x160], R2 ;  /* 0x00016002000075a7 */ /* 0x0022a400080211ff */
[----:B--2---:R-:W-:Y:S05]  /*9870*/  @!P1 NANOSLEEP.SYNCS 0x989680 ;  /* 0x009896800000995d */ /* 0x004fea0003900000 */
[----:B------:R-:W2:Y:S02]  /*9880*/  @!P1 SYNCS.PHASECHK.TRANS64 P1, [R0+URZ+0x160], R2 ;  /* 0x00016002000095a7 */ /* 0x000ea400080210ff */
[----:B--2---:R-:W-:Y:S05]  /*9890*/  @!P1 BRA `(.L_x_74) ;  /* 0xfffffffc00f09947 */ /* 0x004fea000383ffff */
[----:B------:R-:W-:Y:S05]  /*98a0*/  BRA `(.L_x_193) ;  /* 0xffffffa400547947 */ /* 0x000fea000383ffff */
.L_x_75:
[----:B------:R-:W-:-:S07]  /*98b0*/  MOV R2, UR23 ;  /* 0x0000001700027c02 */ /* 0x000fce0008000f00 */
.L_x_194:
[----:B-1----:R1:W2:Y:S02]  /*98c0*/  SYNCS.PHASECHK.TRANS64.TRYWAIT P0, [R2+URZ+0x1a0], R0 ;  /* 0x0001a000020075a7 */ /* 0x0022a400080011ff */
[----:B--2---:R-:W-:Y:S05]  /*98d0*/  @!P0 NANOSLEEP.SYNCS 0x989680 ;  /* 0x009896800000895d */ /* 0x004fea0003900000 */
[----:B------:R-:W2:Y:S02]  /*98e0*/  @!P0 SYNCS.PHASECHK.TRANS64 P0, [R2+URZ+0x1a0], R0 ;  /* 0x0001a000020085a7 */ /* 0x000ea400080010ff */
[----:B--2---:R-:W-:Y:S05]  /*98f0*/  @!P0 BRA `(.L_x_194) ;  /* 0xfffffffc00f08947 */ /* 0x004fea000383ffff */
[----:B------:R-:W-:Y:S05]  /*9900*/  BRA `(.L_x_195) ;  /* 0xffffffa400a47947 */ /* 0x000fea000383ffff */
.L_x_78:
[----:B------:R-:W-:Y:S07]  /*9910*/  MOV R0, UR5 ;  /* 0x0000000500007c02 */ /* 0x000fee0008000f00 */
.L_x_196:
[----:B-1----:R1:W2:Y:S02]  /*9920*/  SYNCS.PHASECHK.TRANS64.TRYWAIT P0, [R0+URZ], R2 ;  /* 0x00000002000075a7 */ /* 0x0022a400080011ff */
[----:B--2---:R-:W-:Y:S05]  /*9930*/  @!P0 NANOSLEEP.SYNCS 0x989680 ;  /* 0x009896800000895d */ /* 0x004fea0003900000 */
[----:B------:R-:W2:Y:S02]  /*9940*/  @!P0 SYNCS.PHASECHK.TRANS64 P0, [R0+URZ], R2 ;  /* 0x00000002000085a7 */ /* 0x000ea400080010ff */
[----:B--2---:R-:W-:Y:S05]  /*9950*/  @!P0 BRA `(.L_x_196) ;  /* 0xfffffffc00f08947 */ /* 0x004fea000383ffff */
[----:B------:R-:W-:Y:S05]  /*9960*/  BRA `(.L_x_77) ;  /* 0xffffffa400c07947 */ /* 0x000fea000383ffff */
.L_x_81:
[----:B------:R-:W-:-:S07]  /*9970*/  MOV R0, UR4 ;  /* 0x0000000400007c02 */ /* 0x000fce0008000f00 */
.L_x_197:
[----:B--2---:R2:W4:Y:S02]  /*9980*/  SYNCS.PHASECHK.TRANS64.TRYWAIT P0, [R0+URZ], R2 ;  /* 0x00000002000075a7 */ /* 0x00452400080011ff */
[----:B----4-:R-:W-:Y:S05]  /*9990*/  @!P0 NANOSLEEP.SYNCS 0x989680 ;  /* 0x009896800000895d */ /* 0x010fea0003900000 */
[----:B------:R-:W4:Y:S02]  /*99a0*/  @!P0 SYNCS.PHASECHK.TRANS64 P0, [R0+URZ], R2 ;  /* 0x00000002000085a7 */ /* 0x000f2400080010ff */
[----:B----4-:R-:W-:Y:S05]  /*99b0*/  @!P0 BRA `(.L_x_197) ;  /* 0xfffffffc00f08947 */ /* 0x010fea000383ffff */
[----:B------:R-:W-:Y:S05]  /*99c0*/  BRA `(.L_x_198) ;  /* 0xffffffa800747947 */ /* 0x000fea000383ffff */
.L_x_82:
[----:B------:R-:W-:-:S07]  /*99d0*/  MOV R0, UR5 ;  /* 0x0000000500007c02 */ /* 0x000fce0008000f00 */
.L_x_199:
[----:B-1----:R1:W2:Y:S02]  /*99e0*/  SYNCS.PHASECHK.TRANS64.TRYWAIT P0, [R0+URZ], R3 ;  /* 0x00000003000075a7 */ /* 0x0022a400080011ff */
[----:B--2---:R-:W-:Y:S05]  /*99f0*/  @!P0 NANOSLEEP.SYNCS 0x989680 ;  /* 0x009896800000895d */ /* 0x004fea0003900000 */
[----:B------:R-:W2:Y:S02]  /*9a00*/  @!P0 SYNCS.PHASECHK.TRANS64 P0, [R0+URZ], R3 ;  /* 0x00000003000085a7 */ /* 0x000ea400080010ff */
[----:B--2---:R-:W-:Y:S05]  /*9a10*/  @!P0 BRA `(.L_x_199) ;  /* 0xfffffffc00f08947 */ /* 0x004fea000383ffff */
[----:B------:R-:W-:Y:S05]  /*9a20*/  BRA `(.L_x_200) ;  /* 0xffffffa800807947 */ /* 0x000fea000383ffff */
.L_x_83:
[----:B------:R-:W-:-:S07]  /*9a30*/  MOV R0, UR5 ;  /* 0x0000000500007c02 */ /* 0x000fce0008000f00 */
.L_x_201:
[----:B-1----:R1:W2:Y:S02]  /*9a40*/  SYNCS.PHASECHK.TRANS64.TRYWAIT P0, [R0+URZ], R3 ;  /* 0x00000003000075a7 */ /* 0x0022a400080011ff */
[----:B--2---:R-:W-:Y:S05]  /*9a50*/  @!P0 NANOSLEEP.SYNCS 0x989680 ;  /* 0x009896800000895d */ /* 0x004fea0003900000 */
[----:B------:R-:W2:Y:S02]  /*9a60*/  @!P0 SYNCS.PHASECHK.TRANS64 P0, [R0+URZ], R3 ;  /* 0x00000003000085a7 */ /* 0x000ea400080010ff */
[----:B--2---:R-:W-:Y:S05]  /*9a70*/  @!P0 BRA `(.L_x_201) ;  /* 0xfffffffc00f08947 */ /* 0x004fea000383ffff */
[----:B------:R-:W-:Y:S05]  /*9a80*/  BRA `(.L_x_202) ;  /* 0xffffffa8008c7947 */ /* 0x000fea000383ffff */
.L_x_84:
[----:B-1----:R-:W-:-:S07]  /*9a90*/  MOV R0, UR4 ;  /* 0x0000000400007c02 */ /* 0x002fce0008000f00 */
.L_x_203:
[----:B-1----:R1:W2:Y:S02]  /*9aa0*/  SYNCS.PHASECHK.TRANS64.TRYWAIT P0, [R0+URZ], R2 ;  /* 0x00000002000075a7 */ /* 0x0022a400080011ff */
[----:B--2---:R-:W-:Y:S05]  /*9ab0*/  @!P0 NANOSLEEP.SYNCS 0x989680 ;  /* 0x009896800000895d */ /* 0x004fea0003900000 */
[----:B------:R-:W2:Y:S02]  /*9ac0*/  @!P0 SYNCS.PHASECHK.TRANS64 P0, [R0+URZ], R2 ;  /* 0x00000002000085a7 */ /* 0x000ea400080010ff */
[----:B--2---:R-:W-:Y:S05]  /*9ad0*/  @!P0 BRA `(.L_x_203) ;  /* 0xfffffffc00f08947 */ /* 0x004fea000383ffff */
[----:B------:R-:W-:Y:S05]  /*9ae0*/  BRA `(.L_x_204) ;  /* 0xffffffa800987947 */ /* 0x000fea000383ffff */
.L_x_89:
[----:B-1----:R1:W2:Y:S02]  /*9af0*/  SYNCS.PHASECHK.TRANS64.TRYWAIT P0, [R8+URZ+0x160], R0 ;  /* 0x00016000080075a7 */ /* 0x0022a400080011ff */
[----:B--2---:R-:W-:Y:S05]  /*9b00*/  @!P0 NANOSLEEP.SYNCS 0x989680 ;  /* 0x009896800000895d */ /* 0x004fea0003900000 */
[----:B------:R-:W2:Y:S02]  /*9b10*/  @!P0 SYNCS.PHASECHK.TRANS64 P0, [R8+URZ+0x160], R0 ;  /* 0x00016000080085a7 */ /* 0x000ea400080010ff */
[----:B--2---:R-:W-:Y:S05]  /*9b20*/  @!P0 BRA `(.L_x_89) ;  /* 0xfffffffc00f08947 */ /* 0x004fea000383ffff */
[----:B------:R-:W-:Y:S05]  /*9b30*/  BRA `(.L_x_205) ;  /* 0xffffffac00dc7947 */ /* 0x000fea000383ffff */
.L_x_92:
[----:B-1----:R-:W-:Y:S07]  /*9b40*/  MOV R0, UR21 ;  /* 0x0000001500007c02 */ /* 0x002fee0008000f00 */
.L_x_206:
[----:B-1----:R1:W2:Y:S02]  /*9b50*/  SYNCS.PHASECHK.TRANS64.TRYWAIT P1, [R0+URZ+0x158], R2 ;  /* 0x00015802000075a7 */ /* 0x0022a400080211ff */
[----:B--2---:R-:W-:Y:S05]  /*9b60*/  @!P1 NANOSLEEP.SYNCS 0x989680 ;  /* 0x009896800000995d */ /* 0x004fea0003900000 */
[----:B------:R-:W2:Y:S02]  /*9b70*/  @!P1 SYNCS.PHASECHK.TRANS64 P1, [R0+URZ+0x158], R2 ;  /* 0x00015802000095a7 */ /* 0x000ea400080210ff */
[----:B--2---:R-:W-:Y:S05]  /*9b80*/  @!P1 BRA `(.L_x_206) ;  /* 0xfffffffc00f09947 */ /* 0x004fea000383ffff */
[----:B------:R-:W-:Y:S05]  /*9b90*/  BRA `(.L_x_91) ;  /* 0xffffffb400587947 */ /* 0x000fea000383ffff */
.L_x_95:
[----:B-1----:R-:W-:Y:S07]  /*9ba0*/  MOV R0, UR21 ;  /* 0x0000001500007c02 */ /* 0x002fee0008000f00 */
.L_x_207:
[----:B-1----:R1:W2:Y:S02]  /*9bb0*/  SYNCS.PHASECHK.TRANS64.TRYWAIT P0, [R0+URZ+0x130], R4 ;  /* 0x00013004000075a7 */ /* 0x0022a400080011ff */
[----:B--2---:R-:W-:Y:S05]  /*9bc0*/  @!P0 NANOSLEEP.SYNCS 0x989680 ;  /* 0x009896800000895d */ /* 0x004fea0003900000 */
[----:B------:R-:W2:Y:S02]  /*9bd0*/  @!P0 SYNCS.PHASECHK.TRANS64 P0, [R0+URZ+0x130], R4 ;  /* 0x00013004000085a7 */ /* 0x000ea400080010ff */
[----:B--2---:R-:W-:Y:S05]  /*9be0*/  @!P0 BRA `(.L_x_207) ;  /* 0xfffffffc00f08947 */ /* 0x004fea000383ffff */
[----:B------:R-:W-:Y:S05]  /*9bf0*/  BRA `(.L_x_208) ;  /* 0xffffffb400b07947 */ /* 0x000fea000383ffff */
.L_x_96:
[----:B------:R-:W-:Y:S07]  /*9c00*/  MOV R0, UR21 ;  /* 0x0000001500007c02 */ /* 0x000fee0008000f00 */
.L_x_209:
[----:B-1----:R1:W2:Y:S02]  /*9c10*/  SYNCS.PHASECHK.TRANS64.TRYWAIT P0, [R0+URZ+0x138], R4 ;  /* 0x00013804000075a7 */ /* 0x0022a400080011ff */
[----:B--2---:R-:W-:Y:S05]  /*9c20*/  @!P0 NANOSLEEP.SYNCS 0x989680 ;  /* 0x009896800000895d */ /* 0x004fea0003900000 */
[----:B------:R-:W2:Y:S02]  /*9c30*/  @!P0 SYNCS.PHASECHK.TRANS64 P0, [R0+URZ+0x138], R4 ;  /* 0x00013804000085a7 */ /* 0x000ea400080010ff */
[----:B--2---:R-:W-:Y:S05]  /*9c40*/  @!P0 BRA `(.L_x_209) ;  /* 0xfffffffc00f08947 */ /* 0x004fea000383ffff */
[----:B------:R-:W-:Y:S05]  /*9c50*/  BRA `(.L_x_210) ;  /* 0xffffffb400e87947 */ /* 0x000fea000383ffff */
.L_x_97:
[----:B------:R-:W-:Y:S07]  /*9c60*/  MOV R0, UR21 ;  /* 0x0000001500007c02 */ /* 0x000fee0008000f00 */
.L_x_211:
[----:B-1----:R1:W2:Y:S02]  /*9c70*/  SYNCS.PHASECHK.TRANS64.TRYWAIT P0, [R0+URZ+0x140], R4 ;  /* 0x00014004000075a7 */ /* 0x0022a400080011ff */
[----:B--2---:R-:W-:Y:S05]  /*9c80*/  @!P0 NANOSLEEP.SYNCS 0x989680 ;  /* 0x009896800000895d */ /* 0x004fea0003900000 */
[----:B------:R-:W2:Y:S02]  /*9c90*/  @!P0 SYNCS.PHASECHK.TRANS64 P0, [R0+URZ+0x140], R4 ;  /* 0x00014004000085a7 */ /* 0x000ea400080010ff */
[----:B--2---:R-:W-:Y:S05]  /*9ca0*/  @!P0 BRA `(.L_x_211) ;  /* 0xfffffffc00f08947 */ /* 0x004fea000383ffff */
[----:B------:R-:W-:Y:S05]  /*9cb0*/  BRA `(.L_x_212) ;  /* 0xffffffb8002c7947 */ /* 0x000fea000383ffff */
.L_x_98:
[----:B------:R-:W-:Y:S07]  /*9cc0*/  MOV R0, UR21 ;  /* 0x0000001500007c02 */ /* 0x000fee0008000f00 */
.L_x_213:
[----:B-1----:R1:W2:Y:S02]  /*9cd0*/  SYNCS.PHASECHK.TRANS64.TRYWAIT P0, [R0+URZ+0x148], R4 ;  /* 0x00014804000075a7 */ /* 0x0022a400080011ff */
[----:B--2---:R-:W-:Y:S05]  /*9ce0*/  @!P0 NANOSLEEP.SYNCS 0x989680 ;  /* 0x009896800000895d */ /* 0x004fea0003900000 */
[----:B------:R-:W2:Y:S02]  /*9cf0*/  @!P0 SYNCS.PHASECHK.TRANS64 P0, [R0+URZ+0x148], R4 ;  /* 0x00014804000085a7 */ /* 0x000ea400080010ff */
[----:B--2---:R-:W-:Y:S05]  /*9d00*/  @!P0 BRA `(.L_x_213) ;  /* 0xfffffffc00f08947 */ /* 0x004fea000383ffff */
[----:B------:R-:W-:Y:S05]  /*9d10*/  BRA `(.L_x_214) ;  /* 0xffffffb800747947 */ /* 0x000fea000383ffff */
.L_x_100:
[----:B------:R-:W-:-:S07]  /*9d20*/  MOV R0, UR21 ;  /* 0x0000001500007c02 */ /* 0x000fce0008000f00 */
.L_x_215:
[----:B--2---:R2:W4:Y:S02]  /*9d30*/  SYNCS.PHASECHK.TRANS64.TRYWAIT P0, [R0+URZ+0x130], R2 ;  /* 0x00013002000075a7 */ /* 0x00452400080011ff */
[----:B----4-:R-:W-:Y:S05]  /*9d40*/  @!P0 NANOSLEEP.SYNCS 0x989680 ;  /* 0x009896800000895d */ /* 0x010fea0003900000 */
[----:B------:R-:W4:Y:S02]  /*9d50*/  @!P0 SYNCS.PHASECHK.TRANS64 P0, [R0+URZ+0x130], R2 ;  /* 0x00013002000085a7 */ /* 0x000f2400080010ff */
[----:B----4-:R-:W-:Y:S05]  /*9d60*/  @!P0 BRA `(.L_x_215) ;  /* 0xfffffffc00f08947 */ /* 0x010fea000383ffff */
[----:B------:R-:W-:Y:S05]  /*9d70*/  BRA `(.L_x_216) ;  /* 0xffffffb800ec7947 */ /* 0x000fea000383ffff */
.L_x_101:
[----:B--2---:R-:W-:-:S07]  /*9d80*/  MOV R0, UR21 ;  /* 0x0000001500007c02 */ /* 0x004fce0008000f00 */
.L_x_217:
[----:B--2---:R2:W4:Y:S02]  /*9d90*/  SYNCS.PHASECHK.TRANS64.TRYWAIT P0, [R0+URZ+0x138], R2 ;  /* 0x00013802000075a7 */ /* 0x00452400080011ff */
[----:B----4-:R-:W-:Y:S05]  /*9da0*/  @!P0 NANOSLEEP.SYNCS 0x989680 ;  /* 0x009896800000895d */ /* 0x010fea0003900000 */
[----:B------:R-:W4:Y:S02]  /*9db0*/  @!P0 SYNCS.PHASECHK.TRANS64 P0, [R0+URZ+0x138], R2 ;  /* 0x00013802000085a7 */ /* 0x000f2400080010ff */
[----:B----4-:R-:W-:Y:S05]  /*9dc0*/  @!P0 BRA `(.L_x_217) ;  /* 0xfffffffc00f08947 */ /* 0x010fea000383ffff */
[----:B------:R-:W-:Y:S05]  /*9dd0*/  BRA `(.L_x_218) ;  /* 0xffffffb800dc7947 */ /* 0x000fea000383ffff */
.L_x_102:
[----:B--2---:R-:W-:-:S07]  /*9de0*/  MOV R0, UR21 ;  /* 0x0000001500007c02 */ /* 0x004fce0008000f00 */
.L_x_219:
[----:B--2---:R2:W4:Y:S02]  /*9df0*/  SYNCS.PHASECHK.TRANS64.TRYWAIT P0, [R0+URZ+0x140], R2 ;  /* 0x00014002000075a7 */ /* 0x00452400080011ff */
[----:B----4-:R-:W-:Y:S05]  /*9e00*/  @!P0 NANOSLEEP.SYNCS 0x989680 ;  /* 0x009896800000895d */ /* 0x010fea0003900000 */
[----:B------:R-:W4:Y:S02]  /*9e10*/  @!P0 SYNCS.PHASECHK.TRANS64 P0, [R0+URZ+0x140], R2 ;  /* 0x00014002000085a7 */ /* 0x000f2400080010ff */
[----:B----4-:R-:W-:Y:S05]  /*9e20*/  @!P0 BRA `(.L_x_219) ;  /* 0xfffffffc00f08947 */ /* 0x010fea000383ffff */
[----:B------:R-:W-:Y:S05]  /*9e30*/  BRA `(.L_x_220) ;  /* 0xffffffb800cc7947 */ /* 0x000fea000383ffff */
.L_x_104:
[----:B-1----:R1:W2:Y:S02]  /*9e40*/  SYNCS.PHASECHK.TRANS64.TRYWAIT P0, [R3+URZ+0x160], R0 ;  /* 0x00016000030075a7 */ /* 0x0022a400080011ff */
[----:B--2---:R-:W-:Y:S05]  /*9e50*/  @!P0 NANOSLEEP.SYNCS 0x989680 ;  /* 0x009896800000895d */ /* 0x004fea0003900000 */
[----:B------:R-:W2:Y:S02]  /*9e60*/  @!P0 SYNCS.PHASECHK.TRANS64 P0, [R3+URZ+0x160], R0 ;  /* 0x00016000030085a7 */ /* 0x000ea400080010ff */
[----:B--2---:R-:W-:Y:S05]  /*9e70*/  @!P0 BRA `(.L_x_104) ;  /* 0xfffffffc00f08947 */ /* 0x004fea000383ffff */
[----:B------:R-:W-:Y:S05]  /*9e80*/  BRA `(.L_x_221) ;  /* 0xffffffbc00987947 */ /* 0x000fea000383ffff */
.L_x_115:
[----:B-1----:R-:W-:Y:S04]  /*9e90*/  MOV R0, UR44 ;  /* 0x0000002c00007c02 */ /* 0x002fe80008000f00 */
[----:B------:R1:W2:Y:S03]  /*9ea0*/  SYNCS.PHASECHK.TRANS64.TRYWAIT P1, [R0+URZ+0x110], R3 ;  /* 0x00011003000075a7 */ /* 0x0002a600080211ff */
[----:B--2---:R-:W-:Y:S05]  /*9eb0*/  @!P1 NANOSLEEP.SYNCS 0x989680 ;  /* 0x009896800000995d */ /* 0x004fea0003900000 */
[----:B------:R-:W2:Y:S02]  /*9ec0*/  @!P1 SYNCS.PHASECHK.TRANS64 P1, [R0+URZ+0x110], R3 ;  /* 0x00011003000095a7 */ /* 0x000ea400080210ff */
[----:B--2---:R-:W-:Y:S05]  /*9ed0*/  @!P1 BRA `(.L_x_115) ;  /* 0xfffffffc00ec9947 */ /* 0x004fea000383ffff */
[----:B------:R-:W-:Y:S05]  /*9ee0*/  BRA `(.L_x_114) ;  /* 0xffffffc800fc7947 */ /* 0x000fea000383ffff */
.L_x_117:
[----:B-1----:R1:W3:Y:S02]  /*9ef0*/  SYNCS.PHASECHK.TRANS64.TRYWAIT P0, [R26+URZ+0x180], R2 ;  /* 0x000180021a0075a7 */ /* 0x0022e400080011ff */
[----:B---3--:R-:W-:Y:S05]  /*9f00*/  @!P0 NANOSLEEP.SYNCS 0x989680 ;  /* 0x009896800000895d */ /* 0x008fea0003900000 */
[----:B------:R-:W3:Y:S02]  /*9f10*/  @!P0 SYNCS.PHASECHK.TRANS64 P0, [R26+URZ+0x180], R2 ;  /* 0x000180021a0085a7 */ /* 0x000ee400080010ff */
[----:B---3--:R-:W-:Y:S05]  /*9f20*/  @!P0 BRA `(.L_x_117) ;  /* 0xfffffffc00f08947 */ /* 0x008fea000383ffff */
[----:B------:R-:W-:Y:S05]  /*9f30*/  BRA `(.L_x_116) ;  /* 0xffffffcc00207947 */ /* 0x000fea000383ffff */
.L_x_126:
[----:B---3--:R3:W4:Y:S02]  /*9f40*/  SYNCS.PHASECHK.TRANS64.TRYWAIT P0, [R4+URZ+0x110], R0 ;  /* 0x00011000040075a7 */ /* 0x00872400080011ff */
[----:B----4-:R-:W-:Y:S05]  /*9f50*/  @!P0 NANOSLEEP.SYNCS 0x989680 ;  /* 0x009896800000895d */ /* 0x010fea0003900000 */
[----:B------:R-:W4:Y:S02]  /*9f60*/  @!P0 SYNCS.PHASECHK.TRANS64 P0, [R4+URZ+0x110], R0 ;  /* 0x00011000040085a7 */ /* 0x000f2400080010ff */
[----:B----4-:R-:W-:Y:S05]  /*9f70*/  @!P0 BRA `(.L_x_126) ;  /* 0xfffffffc00f08947 */ /* 0x010fea000383ffff */
[----:B------:R-:W-:Y:S05]  /*9f80*/  BRA `(.L_x_125) ;  /* 0xffffffd4000c7947 */ /* 0x000fea000383ffff */
.L_x_134:
[----:B-1----:R1:W4:Y:S02]  /*9f90*/  SYNCS.PHASECHK.TRANS64.TRYWAIT P0, [R2+URZ+0x110], R4 ;  /* 0x00011004020075a7 */ /* 0x00232400080011ff */
[----:B----4-:R-:W-:Y:S05]  /*9fa0*/  @!P0 NANOSLEEP.SYNCS 0x989680 ;  /* 0x009896800000895d */ /* 0x010fea0003900000 */
[----:B------:R-:W4:Y:S02]  /*9fb0*/  @!P0 SYNCS.PHASECHK.TRANS64 P0, [R2+URZ+0x110], R4 ;  /* 0x00011004020085a7 */ /* 0x000f2400080010ff */
[----:B----4-:R-:W-:Y:S05]  /*9fc0*/  @!P0 BRA `(.L_x_134) ;  /* 0xfffffffc00f08947 */ /* 0x010fea000383ffff */
[----:B------:R-:W-:Y:S05]  /*9fd0*/  BRA `(.L_x_133) ;  /* 0xffffffdc001c7947 */ /* 0x000fea000383ffff */
.L_x_142:
[----:B---3--:R3:W4:Y:S02]  /*9fe0*/  SYNCS.PHASECHK.TRANS64.TRYWAIT P0, [R3+URZ+0x110], R0 ;  /* 0x00011000030075a7 */ /* 0x00872400080011ff */
[----:B----4-:R-:W-:Y:S05]  /*9ff0*/  @!P0 NANOSLEEP.SYNCS 0x989680 ;  /* 0x009896800000895d */ /* 0x010fea0003900000 */
[----:B------:R-:W4:Y:S02]  /*a000*/  @!P0 SYNCS.PHASECHK.TRANS64 P0, [R3+URZ+0x110], R0 ;  /* 0x00011000030085a7 */ /* 0x000f2400080010ff */
[----:B----4-:R-:W-:Y:S05]  /*a010*/  @!P0 BRA `(.L_x_142) ;  /* 0xfffffffc00f08947 */ /* 0x010fea000383ffff */
[----:B------:R-:W-:Y:S05]  /*a020*/  BRA `(.L_x_141) ;  /* 0xffffffe400287947 */ /* 0x000fea000383ffff */
        .weak           $__internal_0_$__cuda_sm10x_tcgen05_guardrail_trap_col_being_dealloced_not_returned_by_alloc
        .type           $__internal_0_$__cuda_sm10x_tcgen05_guardrail_trap_col_being_dealloced_not_returned_by_alloc,@function
        .size           $__internal_0_$__cuda_sm10x_tcgen05_guardrail_trap_col_being_dealloced_not_returned_by_alloc,($__internal_1_$__cuda_sm10x_tcgen05_guardrail_trap_phase_invalid_during_alloc - $__internal_0_$__cuda_sm10x_tcgen05_guardrail_trap_col_being_dealloced_not_returned_by_alloc)
$__internal_0_$__cuda_sm10x_tcgen05_guardrail_trap_col_being_dealloced_not_returned_by_alloc:
[----:B------:R-:W-:Y:S05]  /*a030*/  BPT.TRAP 0x1 ;  /* 0x000000040000795c */ /* 0x000fea0000300000 */
[----:B------:R-:W-:-:S04]  /*a040*/  HFMA2 R3, -RZ, RZ, 0, 0 ;  /* 0x00000000ff037431 */ /* 0x000fc800000001ff */
[----:B------:R-:W-:Y:S05]  /*a050*/  RET.REL.NODEC R2 `(_ZN7cutlass13device_kernelINS_4gemm6kernel13GemmUniversalIN4cute5tupleIJiiiiEEENS1_10collective13CollectiveMmaINS1_35MainloopSm100TmaUmmaWarpSpecializedILi17ELi2ELi4ENS5_IJNS4_1CILi8EEENSA_ILi1EEESC_EEEEENS5_IJNSA_ILi64EEENSA_ILi128EEENSA_ILi32EEEEEENS_6half_tENS5_IJlSC_lEEESJ_SK_NS4_8TiledMMAINS4_8MMA_AtomIJNS4_20SM100_MMA_F16BF16_SSISJ_SJ_fLi64ELi128ELNS4_4UMMA5MajorE0ELSP_0ELNSO_7ScaleInE0ELSQ_0EEEEEENS4_6LayoutINS5_IJSC_SC_SC_EEENS5_IJNSA_ILi0EEESV_SV_EEEEENS5_IJNS4_10UnderscoreESY_SY_EEEEENS4_13SM90_TMA_LOADENS4_14ComposedLayoutINS4_7SwizzleILi2ELi4ELi3EEENS4_18smem_ptr_flag_bitsILi16EEENST_INS5_IJSB_SH_EEENS5_IJSH_SC_EEEEEEEvNS4_8identityENS4_23SM90_TMA_LOAD_MULTICASTES1A_vS1B_EENS_8epilogue10collective18CollectiveEpilogueINS1E_23Sm100TmaWarpSpecializedILi4ELi2ELi16ELb1ELb0EEEJSI_NS5_IJNST_ISF_SC_EENST_ISH_SC_EEEEESJ_SK_SJ_SK_NS1E_6fusion15FusionCallbacksIS1I_NS1M_17LinearCombinationISJ_fSJ_fLNS_15FloatRoundStyleE2EEESI_S1L_JEEENS4_5SM1004TMEM4LOAD26SM100_TMEM_LOAD_16dp256b4xES11_S1A_NS4_17SM75_U32x4_LDSM_NENS4_14SM90_TMA_STOREES1A_NS4_17SM90_U32x4_STSM_NENS4_39AutoVectorizingCopyWithAssumedAlignmentILi128EEEEEEvvEEEEvNT_6ParamsE) ;  /* 0xffffff5c02e87950 */ /* 0x000fea0003c3ffff */
        .weak           $__internal_1_$__cuda_sm10x_tcgen05_guardrail_trap_phase_invalid_during_alloc
        .type           $__internal_1_$__cuda_sm10x_tcgen05_guardrail_trap_phase_invalid_during_alloc,@function
        .size           $__internal_1_$__cuda_sm10x_tcgen05_guardrail_trap_phase_invalid_during_alloc,($__internal_2_$__cuda_sm10x_tcgen05_guardrail_trap_unallocated_columns_being_dealloced - $__internal_1_$__cuda_sm10x_tcgen05_guardrail_trap_phase_invalid_during_alloc)
$__internal_1_$__cuda_sm10x_tcgen05_guardrail_trap_phase_invalid_during_alloc:
[----:B------:R-:W-:Y:S05]  /*a060*/  BPT.TRAP 0x1 ;  /* 0x000000040000795c */ /* 0x000fea0000300000 */
[----:B------:R-:W-:-:S04]  /*a070*/  MOV R5, 0x0 ;  /* 0x0000000000057802 */ /* 0x000fc80000000f00 */
[----:B------:R-:W-:Y:S05]  /*a080*/  RET.REL.NODEC R4 `(_ZN7cutlass13device_kernelINS_4gemm6kernel13GemmUniversalIN4cute5tupleIJiiiiEEENS1_10collective13CollectiveMmaINS1_35MainloopSm100TmaUmmaWarpSpecializedILi17ELi2ELi4ENS5_IJNS4_1CILi8EEENSA_ILi1EEESC_EEEEENS5_IJNSA_ILi64EEENSA_ILi128EEENSA_ILi32EEEEEENS_6half_tENS5_IJlSC_lEEESJ_SK_NS4_8TiledMMAINS4_8MMA_AtomIJNS4_20SM100_MMA_F16BF16_SSISJ_SJ_fLi64ELi128ELNS4_4UMMA5MajorE0ELSP_0ELNSO_7ScaleInE0ELSQ_0EEEEEENS4_6LayoutINS5_IJSC_SC_SC_EEENS5_IJNSA_ILi0EEESV_SV_EEEEENS5_IJNS4_10UnderscoreESY_SY_EEEEENS4_13SM90_TMA_LOADENS4_14ComposedLayoutINS4_7SwizzleILi2ELi4ELi3EEENS4_18smem_ptr_flag_bitsILi16EEENST_INS5_IJSB_SH_EEENS5_IJSH_SC_EEEEEEEvNS4_8identityENS4_23SM90_TMA_LOAD_MULTICASTES1A_vS1B_EENS_8epilogue10collective18CollectiveEpilogueINS1E_23Sm100TmaWarpSpecializedILi4ELi2ELi16ELb1ELb0EEEJSI_NS5_IJNST_ISF_SC_EENST_ISH_SC_EEEEESJ_SK_SJ_SK_NS1E_6fusion15FusionCallbacksIS1I_NS1M_17LinearCombinationISJ_fSJ_fLNS_15FloatRoundStyleE2EEESI_S1L_JEEENS4_5SM1004TMEM4LOAD26SM100_TMEM_LOAD_16dp256b4xES11_S1A_NS4_17SM75_U32x4_LDSM_NENS4_14SM90_TMA_STOREES1A_NS4_17SM90_U32x4_STSM_NENS4_39AutoVectorizingCopyWithAssumedAlignmentILi128EEEEEEvvEEEEvNT_6ParamsE) ;  /* 0xffffff5c04dc7950 */ /* 0x000fea0003c3ffff */
        .weak           $__internal_2_$__cuda_sm10x_tcgen05_guardrail_trap_unallocated_columns_being_dealloced
        .type           $__internal_2_$__cuda_sm10x_tcgen05_guardrail_trap_unallocated_columns_being_dealloced,@function
        .size           $__internal_2_$__cuda_sm10x_tcgen05_guardrail_trap_unallocated_columns_being_dealloced,(.L_x_223 - $__internal_2_$__cuda_sm10x_tcgen05_guardrail_trap_unallocated_columns_being_dealloced)
$__internal_2_$__cuda_sm10x_tcgen05_guardrail_trap_unallocated_columns_being_dealloced:
[----:B------:R-:W-:Y:S05]  /*a090*/  BPT.TRAP 0x1 ;  /* 0x000000040000795c */ /* 0x000fea0000300000 */
[----:B------:R-:W-:-:S04]  /*a0a0*/  HFMA2 R3, -RZ, RZ, 0, 0 ;  /* 0x00000000ff037431 */ /* 0x000fc800000001ff */
[----:B------:R-:W-:Y:S05]  /*a0b0*/  RET.REL.NODEC R2 `(_ZN7cutlass13device_kernelINS_4gemm6kernel13GemmUniversalIN4cute5tupleIJiiiiEEENS1_10collective13CollectiveMmaINS1_35MainloopSm100TmaUmmaWarpSpecializedILi17ELi2ELi4ENS5_IJNS4_1CILi8EEENSA_ILi1EEESC_EEEEENS5_IJNSA_ILi64EEENSA_ILi128EEENSA_ILi32EEEEEENS_6half_tENS5_IJlSC_lEEESJ_SK_NS4_8TiledMMAINS4_8MMA_AtomIJNS4_20SM100_MMA_F16BF16_SSISJ_SJ_fLi64ELi128ELNS4_4UMMA5MajorE0ELSP_0ELNSO_7ScaleInE0ELSQ_0EEEEEENS4_6LayoutINS5_IJSC_SC_SC_EEENS5_IJNSA_ILi0EEESV_SV_EEEEENS5_IJNS4_10UnderscoreESY_SY_EEEEENS4_13SM90_TMA_LOADENS4_14ComposedLayoutINS4_7SwizzleILi2ELi4ELi3EEENS4_18smem_ptr_flag_bitsILi16EEENST_INS5_IJSB_SH_EEENS5_IJSH_SC_EEEEEEEvNS4_8identityENS4_23SM90_TMA_LOAD_MULTICASTES1A_vS1B_EENS_8epilogue10collective18CollectiveEpilogueINS1E_23Sm100TmaWarpSpecializedILi4ELi2ELi16ELb1ELb0EEEJSI_NS5_IJNST_ISF_SC_EENST_ISH_SC_EEEEESJ_SK_SJ_SK_NS1E_6fusion15FusionCallbacksIS1I_NS1M_17LinearCombinationISJ_fSJ_fLNS_15FloatRoundStyleE2EEESI_S1L_JEEENS4_5SM1004TMEM4LOAD26SM100_TMEM_LOAD_16dp256b4xES11_S1A_NS4_17SM75_U32x4_LDSM_NENS4_14SM90_TMA_STOREES1A_NS4_17SM90_U32x4_STSM_NENS4_39AutoVectorizingCopyWithAssumedAlignmentILi128EEEEEEvvEEEEvNT_6ParamsE) ;  /* 0xffffff5c02d07950 */ /* 0x000fea0003c3ffff */
.L_x_222:
[----:B------:R-:W-:-:S00]  /*a0c0*/  BRA `(.L_x_222) ;  /* 0xfffffffc00fc7947 */ /* 0x000fc0000383ffff */
[----:B------:R-:W-:-:S00]  /*a0d0*/  NOP ;  /* 0x0000000000007918 */ /* 0x000fc00000000000 */
        /* <DEDUP_REMOVED lines=10> */
.L_x_223:


//--------------------- .nv.global.init           --------------------------
	.section	.nv.global.init,"aw",@progbits
.nv.global.init:
	.type		$str$27,@object
	.size		$str$27,($str$28 - $str$27)
$str$27:
        /*0000*/ 	.byte	0x28, 0x61, 0x64, 0x64, 0x72, 0x65, 0x73, 0x73, 0x20, 0x26, 0x20, 0x6d, 0x61, 0x73, 0x6b, 0x29
        /*0010*/ 	.byte	0x20, 0x3d, 0x3d, 0x20, 0x30, 0x00
	.type		$str$28,@object
	.size		$str$28,($str$26 - $str$28)
$str$28:
        /*0016*/ 	.byte	0x2f, 0x74, 0x6d, 0x70, 0x2f, 0x63, 0x75, 0x74, 0x6c, 0x61, 0x73, 0x73, 0x5f, 0x73, 0x77, 0x65
        /*0026*/ 	.byte	0x65, 0x70, 0x5f, 0x73, 0x72, 0x63, 0x2f, 0x69, 0x6e, 0x63, 0x6c, 0x75, 0x64, 0x65, 0x2f, 0x63
        /*0036*/ 	.byte	0x75, 0x74, 0x65, 0x2f, 0x70, 0x6f, 0x69, 0x6e, 0x74, 0x65, 0x72, 0x5f, 0x66, 0x6c, 0x61, 0x67
        /*0046*/ 	.byte	0x67, 0x65, 0x64, 0x2e, 0x68, 0x70, 0x70, 0x00
	.type		$str$26,@object
	.size		$str$26,($str$25 - $str$26)
$str$26:
        /*004e*/ 	.byte	0x2f, 0x74, 0x6d, 0x70, 0x2f, 0x63, 0x75, 0x74, 0x6c, 0x61, 0x73, 0x73, 0x5f, 0x73, 0x77, 0x65
        /*005e*/ 	.byte	0x65, 0x70, 0x5f, 0x73, 0x72, 0x63, 0x2f, 0x69, 0x6e, 0x63, 0x6c, 0x75, 0x64, 0x65, 0x2f, 0x63
        /*006e*/ 	.byte	0x75, 0x74, 0x65, 0x2f, 0x61, 0x74, 0x6f, 0x6d, 0x2f, 0x63, 0x6f, 0x70, 0x79, 0x5f, 0x74, 0x72
        /*007e*/ 	.byte	0x61, 0x69, 0x74, 0x73, 0x5f, 0x73, 0x6d, 0x31, 0x30, 0x30, 0x2e, 0x68, 0x70, 0x70, 0x00
	.type		$str$25,@object
	.size		$str$25,(__unnamed_1 - $str$25)
$str$25:
        /*008d*/ 	.byte	0x28, 0x28, 0x75, 0x69, 0x6e, 0x74, 0x33, 0x32, 0x5f, 0x74, 0x28, 0x74, 0x68, 0x72, 0x65, 0x61
        /*009d*/ 	.byte	0x64, 0x49, 0x64, 0x78, 0x2e, 0x78, 0x29, 0x20, 0x2f, 0x20, 0x33, 0x32, 0x29, 0x20, 0x25, 0x20
        /*00ad*/ 	.byte	0x34, 0x29, 0x20, 0x3d, 0x3d, 0x20, 0x28, 0x28, 0x28, 0x74, 0x6d, 0x65, 0x6d, 0x5f, 0x61, 0x64
        /*00bd*/ 	.byte	0x64, 0x72, 0x20, 0x3e, 0x3e, 0x20, 0x31, 0x36, 0x29, 0x20, 0x2f, 0x20, 0x33, 0x32, 0x29, 0x20
        /*00cd*/ 	.byte	0x25, 0x20, 0x34, 0x29, 0x00
	.type		__unnamed_1,@object
	.size		__unnamed_1,(__unnamed_2 - __unnamed_1)
__unnamed_1:
        /*00d2*/ 	.byte	0x61, 0x75, 0x74, 0x6f, 0x20, 0x63, 0x75, 0x74, 0x65, 0x3a, 0x3a, 0x61, 0x73, 0x5f, 0x70, 0x6f
        /* <DEDUP_REMOVED lines=24> */
        /*0262*/ 	.byte	0x3e, 0x3e, 0x3e, 0x5d, 0x00
	.type		__unnamed_2,@object
	.size		__unnamed_2,(.L_2 - __unnamed_2)
__unnamed_2:
        /* <DEDUP_REMOVED lines=46> */
.L_2:


//--------------------- .nv.shared._ZN7cutlass13device_kernelINS_4gemm6kernel13GemmUniversalIN4cute5tupleIJiiiiEEENS1_10collective13CollectiveMmaINS1_35MainloopSm100TmaUmmaWarpSpecializedILi17ELi2ELi4ENS5_IJNS4_1CILi8EEENSA_ILi1EEESC_EEEEENS5_IJNSA_ILi64EEENSA_ILi128EEENSA_ILi32EEEEEENS_6half_tENS5_IJlSC_lEEESJ_SK_NS4_8TiledMMAINS4_8MMA_AtomIJNS4_20SM100_MMA_F16BF16_SSISJ_SJ_fLi64ELi128ELNS4_4UMMA5MajorE0ELSP_0ELNSO_7ScaleInE0ELSQ_0EEEEEENS4_6LayoutINS5_IJSC_SC_SC_EEENS5_IJNSA_ILi0EEESV_SV_EEEEENS5_IJNS4_10UnderscoreESY_SY_EEEEENS4_13SM90_TMA_LOADENS4_14ComposedLayoutINS4_7SwizzleILi2ELi4ELi3EEENS4_18smem_ptr_flag_bitsILi16EEENST_INS5_IJSB_SH_EEENS5_IJSH_SC_EEEEEEEvNS4_8identityENS4_23SM90_TMA_LOAD_MULTICASTES1A_vS1B_EENS_8epilogue10collective18CollectiveEpilogueINS1E_23Sm100TmaWarpSpecializedILi4ELi2ELi16ELb1ELb0EEEJSI_NS5_IJNST_ISF_SC_EENST_ISH_SC_EEEEESJ_SK_SJ_SK_NS1E_6fusion15FusionCallbacksIS1I_NS1M_17LinearCombinationISJ_fSJ_fLNS_15FloatRoundStyleE2EEESI_S1L_JEEENS4_5SM1004TMEM4LOAD26SM100_TMEM_LOAD_16dp256b4xES11_S1A_NS4_17SM75_U32x4_LDSM_NENS4_14SM90_TMA_STOREES1A_NS4_17SM90_U32x4_STSM_NENS4_39AutoVectorizingCopyWithAssumedAlignmentILi128EEEEEEvvEEEEvNT_6ParamsE --------------------------
	.section	.nv.shared._ZN7cutlass13device_kernelINS_4gemm6kernel13GemmUniversalIN4cute5tupleIJiiiiEEENS1_10collective13CollectiveMmaINS1_35MainloopSm100TmaUmmaWarpSpecializedILi17ELi2ELi4ENS5_IJNS4_1CILi8EEENSA_ILi1EEESC_EEEEENS5_IJNSA_ILi64EEENSA_ILi128EEENSA_ILi32EEEEEENS_6half_tENS5_IJlSC_lEEESJ_SK_NS4_8TiledMMAINS4_8MMA_AtomIJNS4_20SM100_MMA_F16BF16_SSISJ_SJ_fLi64ELi128ELNS4_4UMMA5MajorE0ELSP_0ELNSO_7ScaleInE0ELSQ_0EEEEEENS4_6LayoutINS5_IJSC_SC_SC_EEENS5_IJNSA_ILi0EEESV_SV_EEEEENS5_IJNS4_10UnderscoreESY_SY_EEEEENS4_13SM90_TMA_LOADENS4_14ComposedLayoutINS4_7SwizzleILi2ELi4ELi3EEENS4_18smem_ptr_flag_bitsILi16EEENST_INS5_IJSB_SH_EEENS5_IJSH_SC_EEEEEEEvNS4_8identityENS4_23SM90_TMA_LOAD_MULTICASTES1A_vS1B_EENS_8epilogue10collective18CollectiveEpilogueINS1E_23Sm100TmaWarpSpecializedILi4ELi2ELi16ELb1ELb0EEEJSI_NS5_IJNST_ISF_SC_EENST_ISH_SC_EEEEESJ_SK_SJ_SK_NS1E_6fusion15FusionCallbacksIS1I_NS1M_17LinearCombinationISJ_fSJ_fLNS_15FloatRoundStyleE2EEESI_S1L_JEEENS4_5SM1004TMEM4LOAD26SM100_TMEM_LOAD_16dp256b4xES11_S1A_NS4_17SM75_U32x4_LDSM_NENS4_14SM90_TMA_STOREES1A_NS4_17SM90_U32x4_STSM_NENS4_39AutoVectorizingCopyWithAssumedAlignmentILi128EEEEEEvvEEEEvNT_6ParamsE,"aw",@nobits
	.sectionflags	@""
	.align	16
	.zero		1024


//--------------------- .nv.shared.reserved.0     --------------------------
	.section	.nv.shared.reserved.0,"aw",@nobits
	.weak		__nv_reservedSMEM_offset_0_alias
	.size		__nv_reservedSMEM_offset_0_alias, 0, 64
	.other		__nv_reservedSMEM_offset_0_alias,@"STO_CUDA_RESERVED_SHARED STV_DEFAULT"
__nv_reservedSMEM_offset_0_alias:
	.zero		0
.nv.shared.reserved.0:
	.zero		64
	.weak		__nv_reservedSMEM_tcgen05_partition
	.type		__nv_reservedSMEM_tcgen05_partition,@object
	.size		__nv_reservedSMEM_tcgen05_partition,(.L_0 - __nv_reservedSMEM_tcgen05_partition)
__nv_reservedSMEM_tcgen05_partition:
	.zero		32
.L_0:


//--------------------- .nv.global                --------------------------
	.section	.nv.global,"aw",@nobits
.nv.global:
	.type		_ZN40_INTERNAL_1fc970fe_4_k_cu_c2f7a9f5_252944cute1_E,@object
	.size		_ZN40_INTERNAL_1fc970fe_4_k_cu_c2f7a9f5_252944cute1_E,(_ZN40_INTERNAL_1fc970fe_4_k_cu_c2f7a9f5_252944cuda3std3__45__cpo6cbeginE - _ZN40_INTERNAL_1fc970fe_4_k_cu_c2f7a9f5_252944cute1_E)
_ZN40_INTERNAL_1fc970fe_4_k_cu_c2f7a9f5_252944cute1_E:
	.zero		1
	.type		_ZN40_INTERNAL_1fc970fe_4_k_cu_c2f7a9f5_252944cuda3std3__45__cpo6cbeginE,@object
	.size		_ZN40_INTERNAL_1fc970fe_4_k_cu_c2f7a9f5_252944cuda3std3__45__cpo6cbeginE,(_ZN40_INTERNAL_1fc970fe_4_k_cu_c2f7a9f5_252944cuda3std3__48in_placeE - _ZN40_INTERNAL_1fc970fe_4_k_cu_c2f7a9f5_252944cuda3std3__45__cpo6cbeginE)
_ZN40_INTERNAL_1fc970fe_4_k_cu_c2f7a9f5_252944cuda3std3__45__cpo6cbeginE:
	.zero		1
	.type		_ZN40_INTERNAL_1fc970fe_4_k_cu_c2f7a9f5_252944cuda3std3__48in_placeE,@object
	.size		_ZN40_INTERNAL_1fc970fe_4_k_cu_c2f7a9f5_252944cuda3std3__48in_placeE,(_ZN40_INTERNAL_1fc970fe_4_k_cu_c2f7a9f5_252944cuda3std6ranges3__45__cpo9iter_moveE - _ZN40_INTERNAL_1fc970fe_4_k_cu_c2f7a9f5_252944cuda3std3__48in_placeE)
_ZN40_INTERNAL_1fc970fe_4_k_cu_c2f7a9f5_252944cuda3std3__48in_placeE:
	.zero		1
	.type		_ZN40_INTERNAL_1fc970fe_4_k_cu_c2f7a9f5_252944cuda3std6ranges3__45__cpo9iter_moveE,@object
	.size		_ZN40_INTERNAL_1fc970fe_4_k_cu_c2f7a9f5_252944cuda3std6ranges3__45__cpo9iter_moveE,(_ZN40_INTERNAL_1fc970fe_4_k_cu_c2f7a9f5_252944cuda3std3__45__cpo5beginE - _ZN40_INTERNAL_1fc970fe_4_k_cu_c2f7a9f5_252944cuda3std6ranges3__45__cpo9iter_moveE)
_ZN40_INTERNAL_1fc970fe_4_k_cu_c2f7a9f5_252944cuda3std6ranges3__45__cpo9iter_moveE:
	.zero		1
	.type		_ZN40_INTERNAL_1fc970fe_4_k_cu_c2f7a9f5_252944cuda3std3__45__cpo5beginE,@object
	.size		_ZN40_INTERNAL_1fc970fe_4_k_cu_c2f7a9f5_252944cuda3std3__45__cpo5beginE,(_ZN40_INTERNAL_1fc970fe_4_k_cu_c2f7a9f5_252944cuda3std3__442_GLOBAL__N__1fc970fe_4_k_cu_c2f7a9f5_252946ignoreE - _ZN40_INTERNAL_1fc970fe_4_k_cu_c2f7a9f5_252944cuda3std3__45__cpo5beginE)
_ZN40_INTERNAL_1fc970fe_4_k_cu_c2f7a9f5_252944cuda3std3__45__cpo5beginE:
	.zero		1
	.type		_ZN40_INTERNAL_1fc970fe_4_k_cu_c2f7a9f5_252944cuda3std3__442_GLOBAL__N__1fc970fe_4_k_cu_c2f7a9f5_252946ignoreE,@object
	.size		_ZN40_INTERNAL_1fc970fe_4_k_cu_c2f7a9f5_252944cuda3std3__442_GLOBAL__N__1fc970fe_4_k_cu_c2f7a9f5_252946ignoreE,(_ZN40_INTERNAL_1fc970fe_4_k_cu_c2f7a9f5_252944cute7productE - _ZN40_INTERNAL_1fc970fe_4_k_cu_c2f7a9f5_252944cuda3std3__442_GLOBAL__N__1fc970fe_4_k_cu_c2f7a9f5_252946ignoreE)
_ZN40_INTERNAL_1fc970fe_4_k_cu_c2f7a9f5_252944cuda3std3__442_GLOBAL__N__1fc970fe_4_k_cu_c2f7a9f5_252946ignoreE:
	.zero		1
	.type		_ZN40_INTERNAL_1fc970fe_4_k_cu_c2f7a9f5_252944cute7productE,@object
	.size		_ZN40_INTERNAL_1fc970fe_4_k_cu_c2f7a9f5_252944cute7productE,(_ZN40_INTERNAL_1fc970fe_4_k_cu_c2f7a9f5_252944cuda3std3__45__cpo3endE - _ZN40_INTERNAL_1fc970fe_4_k_cu_c2f7a9f5_252944cute7productE)
_ZN40_INTERNAL_1fc970fe_4_k_cu_c2f7a9f5_252944cute7productE:
	.zero		1
	.type		_ZN40_INTERNAL_1fc970fe_4_k_cu_c2f7a9f5_252944cuda3std3__45__cpo3endE,@object
	.size		_ZN40_INTERNAL_1fc970fe_4_k_cu_c2f7a9f5_252944cuda3std3__45__cpo3endE,(_ZN40_INTERNAL_1fc970fe_4_k_cu_c2f7a9f5_252944cuda3std3__419piecewise_constructE - _ZN40_INTERNAL_1fc970fe_4_k_cu_c2f7a9f5_252944cuda3std3__45__cpo3endE)
_ZN40_INTERNAL_1fc970fe_4_k_cu_c2f7a9f5_252944cuda3std3__45__cpo3endE:
	.zero		1
	.type		_ZN40_INTERNAL_1fc970fe_4_k_cu_c2f7a9f5_252944cuda3std3__419piecewise_constructE,@object
	.size		_ZN40_INTERNAL_1fc970fe_4_k_cu_c2f7a9f5_252944cuda3std3__419piecewise_constructE,(_ZN40_INTERNAL_1fc970fe_4_k_cu_c2f7a9f5_252944cuda3std3__45__cpo4cendE - _ZN40_INTERNAL_1fc970fe_4_k_cu_c2f7a9f5_252944cuda3std3__419piecewise_constructE)
_ZN40_INTERNAL_1fc970fe_4_k_cu_c2f7a9f5_252944cuda3std3__419piecewise_constructE:
	.zero		1
	.type		_ZN40_INTERNAL_1fc970fe_4_k_cu_c2f7a9f5_252944cuda3std3__45__cpo4cendE,@object
	.size		_ZN40_INTERNAL_1fc970fe_4_k_cu_c2f7a9f5_252944cuda3std3__45__cpo4cendE,(_ZN40_INTERNAL_1fc970fe_4_k_cu_c2f7a9f5_252944cuda3std6ranges3__45__cpo4swapE - _ZN40_INTERNAL_1fc970fe_4_k_cu_c2f7a9f5_252944cuda3std3__45__cpo4cendE)
_ZN40_INTERNAL_1fc970fe_4_k_cu_c2f7a9f5_252944cuda3std3__45__cpo4cendE:
	.zero		1
	.type		_ZN40_INTERNAL_1fc970fe_4_k_cu_c2f7a9f5_252944cuda3std6ranges3__45__cpo4swapE,@object
	.size		_ZN40_INTERNAL_1fc970fe_4_k_cu_c2f7a9f5_252944cuda3std6ranges3__45__cpo4swapE,(.L_10 - _ZN40_INTERNAL_1fc970fe_4_k_cu_c2f7a9f5_252944cuda3std6ranges3__45__cpo4swapE)
_ZN40_INTERNAL_1fc970fe_4_k_cu_c2f7a9f5_252944cuda3std6ranges3__45__cpo4swapE:
	.zero		1
.L_10:


//--------------------- .nv.constant0._ZN7cutlass13device_kernelINS_4gemm6kernel13GemmUniversalIN4cute5tupleIJiiiiEEENS1_10collective13CollectiveMmaINS1_35MainloopSm100TmaUmmaWarpSpecializedILi17ELi2ELi4ENS5_IJNS4_1CILi8EEENSA_ILi1EEESC_EEEEENS5_IJNSA_ILi64EEENSA_ILi128EEENSA_ILi32EEEEEENS_6half_tENS5_IJlSC_lEEESJ_SK_NS4_8TiledMMAINS4_8MMA_AtomIJNS4_20SM100_MMA_F16BF16_SSISJ_SJ_fLi64ELi128ELNS4_4UMMA5MajorE0ELSP_0ELNSO_7ScaleInE0ELSQ_0EEEEEENS4_6LayoutINS5_IJSC_SC_SC_EEENS5_IJNSA_ILi0EEESV_SV_EEEEENS5_IJNS4_10UnderscoreESY_SY_EEEEENS4_13SM90_TMA_LOADENS4_14ComposedLayoutINS4_7SwizzleILi2ELi4ELi3EEENS4_18smem_ptr_flag_bitsILi16EEENST_INS5_IJSB_SH_EEENS5_IJSH_SC_EEEEEEEvNS4_8identityENS4_23SM90_TMA_LOAD_MULTICASTES1A_vS1B_EENS_8epilogue10collective18CollectiveEpilogueINS1E_23Sm100TmaWarpSpecializedILi4ELi2ELi16ELb1ELb0EEEJSI_NS5_IJNST_ISF_SC_EENST_ISH_SC_EEEEESJ_SK_SJ_SK_NS1E_6fusion15FusionCallbacksIS1I_NS1M_17LinearCombinationISJ_fSJ_fLNS_15FloatRoundStyleE2EEESI_S1L_JEEENS4_5SM1004TMEM4LOAD26SM100_TMEM_LOAD_16dp256b4xES11_S1A_NS4_17SM75_U32x4_LDSM_NENS4_14SM90_TMA_STOREES1A_NS4_17SM90_U32x4_STSM_NENS4_39AutoVectorizingCopyWithAssumedAlignmentILi128EEEEEEvvEEEEvNT_6ParamsE --------------------------
	.section	.nv.constant0._ZN7cutlass13device_kernelINS_4gemm6kernel13GemmUniversalIN4cute5tupleIJiiiiEEENS1_10collective13CollectiveMmaINS1_35MainloopSm100TmaUmmaWarpSpecializedILi17ELi2ELi4ENS5_IJNS4_1CILi8EEENSA_ILi1EEESC_EEEEENS5_IJNSA_ILi64EEENSA_ILi128EEENSA_ILi32EEEEEENS_6half_tENS5_IJlSC_lEEESJ_SK_NS4_8TiledMMAINS4_8MMA_AtomIJNS4_20SM100_MMA_F16BF16_SSISJ_SJ_fLi64ELi128ELNS4_4UMMA5MajorE0ELSP_0ELNSO_7ScaleInE0ELSQ_0EEEEEENS4_6LayoutINS5_IJSC_SC_SC_EEENS5_IJNSA_ILi0EEESV_SV_EEEEENS5_IJNS4_10UnderscoreESY_SY_EEEEENS4_13SM90_TMA_LOADENS4_14ComposedLayoutINS4_7SwizzleILi2ELi4ELi3EEENS4_18smem_ptr_flag_bitsILi16EEENST_INS5_IJSB_SH_EEENS5_IJSH_SC_EEEEEEEvNS4_8identityENS4_23SM90_TMA_LOAD_MULTICASTES1A_vS1B_EENS_8epilogue10collective18CollectiveEpilogueINS1E_23Sm100TmaWarpSpecializedILi4ELi2ELi16ELb1ELb0EEEJSI_NS5_IJNST_ISF_SC_EENST_ISH_SC_EEEEESJ_SK_SJ_SK_NS1E_6fusion15FusionCallbacksIS1I_NS1M_17LinearCombinationISJ_fSJ_fLNS_15FloatRoundStyleE2EEESI_S1L_JEEENS4_5SM1004TMEM4LOAD26SM100_TMEM_LOAD_16dp256b4xES11_S1A_NS4_17SM75_U32x4_LDSM_NENS4_14SM90_TMA_STOREES1A_NS4_17SM90_U32x4_STSM_NENS4_39AutoVectorizingCopyWithAssumedAlignmentILi128EEEEEEvvEEEEvNT_6ParamsE,"a",@progbits
	.sectionflags	@""
	.align	4
.nv.constant0._ZN7cutlass13device_kernelINS_4gemm6kernel13GemmUniversalIN4cute5tupleIJiiiiEEENS1_10collective13CollectiveMmaINS1_35MainloopSm100TmaUmmaWarpSpecializedILi17ELi2ELi4ENS5_IJNS4_1CILi8EEENSA_ILi1EEESC_EEEEENS5_IJNSA_ILi64EEENSA_ILi128EEENSA_ILi32EEEEEENS_6half_tENS5_IJlSC_lEEESJ_SK_NS4_8TiledMMAINS4_8MMA_AtomIJNS4_20SM100_MMA_F16BF16_SSISJ_SJ_fLi64ELi128ELNS4_4UMMA5MajorE0ELSP_0ELNSO_7ScaleInE0ELSQ_0EEEEEENS4_6LayoutINS5_IJSC_SC_SC_EEENS5_IJNSA_ILi0EEESV_SV_EEEEENS5_IJNS4_10UnderscoreESY_SY_EEEEENS4_13SM90_TMA_LOADENS4_14ComposedLayoutINS4_7SwizzleILi2ELi4ELi3EEENS4_18smem_ptr_flag_bitsILi16EEENST_INS5_IJSB_SH_EEENS5_IJSH_SC_EEEEEEEvNS4_8identityENS4_23SM90_TMA_LOAD_MULTICASTES1A_vS1B_EENS_8epilogue10collective18CollectiveEpilogueINS1E_23Sm100TmaWarpSpecializedILi4ELi2ELi16ELb1ELb0EEEJSI_NS5_IJNST_ISF_SC_EENST_ISH_SC_EEEEESJ_SK_SJ_SK_NS1E_6fusion15FusionCallbacksIS1I_NS1M_17LinearCombinationISJ_fSJ_fLNS_15FloatRoundStyleE2EEESI_S1L_JEEENS4_5SM1004TMEM4LOAD26SM100_TMEM_LOAD_16dp256b4xES11_S1A_NS4_17SM75_U32x4_LDSM_NENS4_14SM90_TMA_STOREES1A_NS4_17SM90_U32x4_STSM_NENS4_39AutoVectorizingCopyWithAssumedAlignmentILi128EEEEEEvvEEEEvNT_6ParamsE:
	.zero		2944


//--------------------- SYMBOLS --------------------------

	.type		.nv.reservedSmem.offset0,@object
	.size		.nv.reservedSmem.offset0,0x4
	.type		.nv.reservedSmem.cap,@object
	.size		.nv.reservedSmem.cap,0x4
	.type		__assertfail,@function
